	.target	sm_100a

	.elftype	@"ET_EXEC"


//--------------------- .note.nv.tkinfo           --------------------------
	.section	.note.nv.tkinfo,"",@"SHT_NOTE"
	.sectionflags	@"SHF_NOTE_NV_TKINFO"
	.tkinfo
        /*0018*/ 	.word	0x00000002
        /*0030*/ 	.string	""
        /*0030*/ 	.string	"ptxas"
        /*0030*/ 	.string	"Cuda compilation tools, release 13.0, V13.0.88"
        /*0030*/ 	.string	"Build cuda_13.0.r13.0/compiler.36424714_0"
        /*0030*/ 	.string	"-arch sm_100a -m 64 "



//--------------------- .note.nv.cuinfo           --------------------------
	.section	.note.nv.cuinfo,"",@"SHT_NOTE"
	.sectionflags	@"SHF_NOTE_NV_CUINFO"
        /*0018*/ 	.short	0x0002
        /*001a*/ 	.short	0x0064
        /*001c*/ 	.short	0x0082
	.zero		2


//--------------------- .nv.info                  --------------------------
	.section	.nv.info,"",@"SHT_CUDA_INFO"
	.align	4


	//----- nvinfo : EIATTR_REGCOUNT
	.align		4
        /*0000*/ 	.byte	0x04, 0x2f
        /*0002*/ 	.short	(.L_19 - .L_18)
	.align		4
.L_18:
        /*0004*/ 	.word	index@(_ZN7cutlass13device_kernelINS_4gemm6kernel13GemmUniversalIN4cute5tupleIJiiiiEEENS1_10collective13CollectiveMmaINS1_35MainloopSm100TmaUmmaWarpSpecializedILi4ELi2ELi4ENS5_IJNS4_1CILi2EEENSA_ILi1EEESC_EEEEENS5_IJNSA_ILi256EEENSA_ILi64EEESG_EEENS_10tfloat32_tENS5_IJlSC_lEEESI_SJ_NS4_8TiledMMAINS4_8MMA_AtomIJNS4_23SM100_MMA_TF32_2x1SM_SSISI_SI_fLi256ELi64ELNS4_4UMMA5MajorE0ELSO_0ELNSN_7ScaleInE0ELSP_0EEEEEENS4_6LayoutINS5_IJSC_SC_SC_EEENS5_IJNSA_ILi0EEESU_SU_EEEEENS5_IJNS4_10UnderscoreESX_SX_EEEEENS4_18SM100_TMA_2SM_LOADENS4_14ComposedLayoutINS4_7SwizzleILi3ELi4ELi3EEENS4_18smem_ptr_flag_bitsILi32EEENSS_INS5_IJNSA_ILi8EEENSA_ILi32EEEEEENS5_IJS17_SC_EEEEEEEvNS4_8identityES10_S1B_vS1C_EENS_8epilogue10collective18CollectiveEpilogueINS1E_23Sm100TmaWarpSpecializedILi4ELi2ELi16ELb1ELb0EEEJNS5_IJNSA_ILi128EEESG_SG_EEENS5_IJNSS_IS1J_SC_EENSS_INSA_ILi16EEESC_EEEEESI_SJ_SI_SJ_NS1E_6fusion15FusionCallbacksIS1I_NS1P_17LinearCombinationISI_fSI_fLNS_15FloatRoundStyleE2EEES1K_S1O_JEEENS4_5SM1004TMEM4LOAD26SM100_TMEM_LOAD_32dp32b16xENS4_13SM90_TMA_LOADENS11_INS12_ILi2ELi4ELi3EEES15_NSS_INS5_IJS16_S1M_EEENS5_IJS1M_SC_EEEEEEENS4_39AutoVectorizingCopyWithAssumedAlignmentILi128EEENS4_14SM90_TMA_STOREES24_S26_S26_EEEvvEEEEvNT_6ParamsE)
        /*0008*/ 	.word	0x00000060


	//----- nvinfo : EIATTR_FRAME_SIZE
	.align		4
.L_19:
        /*000c*/ 	.byte	0x04, 0x11
        /*000e*/ 	.short	(.L_21 - .L_20)
	.align		4
.L_20:
        /*0010*/ 	.word	index@($__internal_2_$__cuda_sm10x_tcgen05_guardrail_trap_unallocated_columns_being_dealloced)
        /*0014*/ 	.word	0x00000000


	//----- nvinfo : EIATTR_FRAME_SIZE
	.align		4
.L_21:
        /*0018*/ 	.byte	0x04, 0x11
        /*001a*/ 	.short	(.L_23 - .L_22)
	.align		4
.L_22:
        /*001c*/ 	.word	index@($__internal_1_$__cuda_sm10x_tcgen05_guardrail_trap_phase_invalid_during_alloc)
        /*0020*/ 	.word	0x00000000


	//----- nvinfo : EIATTR_FRAME_SIZE
	.align		4
.L_23:
        /*0024*/ 	.byte	0x04, 0x11
        /*0026*/ 	.short	(.L_25 - .L_24)
	.align		4
.L_24:
        /*0028*/ 	.word	index@($__internal_0_$__cuda_sm10x_tcgen05_guardrail_trap_col_being_dealloced_not_returned_by_alloc)
        /*002c*/ 	.word	0x00000000


	//----- nvinfo : EIATTR_FRAME_SIZE
	.align		4
.L_25:
        /*0030*/ 	.byte	0x04, 0x11
        /*0032*/ 	.short	(.L_27 - .L_26)
	.align		4
.L_26:
        /*0034*/ 	.word	index@(_ZN7cutlass13device_kernelINS_4gemm6kernel13GemmUniversalIN4cute5tupleIJiiiiEEENS1_10collective13CollectiveMmaINS1_35MainloopSm100TmaUmmaWarpSpecializedILi4ELi2ELi4ENS5_IJNS4_1CILi2EEENSA_ILi1EEESC_EEEEENS5_IJNSA_ILi256EEENSA_ILi64EEESG_EEENS_10tfloat32_tENS5_IJlSC_lEEESI_SJ_NS4_8TiledMMAINS4_8MMA_AtomIJNS4_23SM100_MMA_TF32_2x1SM_SSISI_SI_fLi256ELi64ELNS4_4UMMA5MajorE0ELSO_0ELNSN_7ScaleInE0ELSP_0EEEEEENS4_6LayoutINS5_IJSC_SC_SC_EEENS5_IJNSA_ILi0EEESU_SU_EEEEENS5_IJNS4_10UnderscoreESX_SX_EEEEENS4_18SM100_TMA_2SM_LOADENS4_14ComposedLayoutINS4_7SwizzleILi3ELi4ELi3EEENS4_18smem_ptr_flag_bitsILi32EEENSS_INS5_IJNSA_ILi8EEENSA_ILi32EEEEEENS5_IJS17_SC_EEEEEEEvNS4_8identityES10_S1B_vS1C_EENS_8epilogue10collective18CollectiveEpilogueINS1E_23Sm100TmaWarpSpecializedILi4ELi2ELi16ELb1ELb0EEEJNS5_IJNSA_ILi128EEESG_SG_EEENS5_IJNSS_IS1J_SC_EENSS_INSA_ILi16EEESC_EEEEESI_SJ_SI_SJ_NS1E_6fusion15FusionCallbacksIS1I_NS1P_17LinearCombinationISI_fSI_fLNS_15FloatRoundStyleE2EEES1K_S1O_JEEENS4_5SM1004TMEM4LOAD26SM100_TMEM_LOAD_32dp32b16xENS4_13SM90_TMA_LOADENS11_INS12_ILi2ELi4ELi3EEES15_NSS_INS5_IJS16_S1M_EEENS5_IJS1M_SC_EEEEEEENS4_39AutoVectorizingCopyWithAssumedAlignmentILi128EEENS4_14SM90_TMA_STOREES24_S26_S26_EEEvvEEEEvNT_6ParamsE)
        /*0038*/ 	.word	0x00000000


	//----- nvinfo : EIATTR_MIN_STACK_SIZE
	.align		4
.L_27:
        /*003c*/ 	.byte	0x04, 0x12
        /*003e*/ 	.short	(.L_29 - .L_28)
	.align		4
.L_28:
        /*0040*/ 	.word	index@(_ZN7cutlass13device_kernelINS_4gemm6kernel13GemmUniversalIN4cute5tupleIJiiiiEEENS1_10collective13CollectiveMmaINS1_35MainloopSm100TmaUmmaWarpSpecializedILi4ELi2ELi4ENS5_IJNS4_1CILi2EEENSA_ILi1EEESC_EEEEENS5_IJNSA_ILi256EEENSA_ILi64EEESG_EEENS_10tfloat32_tENS5_IJlSC_lEEESI_SJ_NS4_8TiledMMAINS4_8MMA_AtomIJNS4_23SM100_MMA_TF32_2x1SM_SSISI_SI_fLi256ELi64ELNS4_4UMMA5MajorE0ELSO_0ELNSN_7ScaleInE0ELSP_0EEEEEENS4_6LayoutINS5_IJSC_SC_SC_EEENS5_IJNSA_ILi0EEESU_SU_EEEEENS5_IJNS4_10UnderscoreESX_SX_EEEEENS4_18SM100_TMA_2SM_LOADENS4_14ComposedLayoutINS4_7SwizzleILi3ELi4ELi3EEENS4_18smem_ptr_flag_bitsILi32EEENSS_INS5_IJNSA_ILi8EEENSA_ILi32EEEEEENS5_IJS17_SC_EEEEEEEvNS4_8identityES10_S1B_vS1C_EENS_8epilogue10collective18CollectiveEpilogueINS1E_23Sm100TmaWarpSpecializedILi4ELi2ELi16ELb1ELb0EEEJNS5_IJNSA_ILi128EEESG_SG_EEENS5_IJNSS_IS1J_SC_EENSS_INSA_ILi16EEESC_EEEEESI_SJ_SI_SJ_NS1E_6fusion15FusionCallbacksIS1I_NS1P_17LinearCombinationISI_fSI_fLNS_15FloatRoundStyleE2EEES1K_S1O_JEEENS4_5SM1004TMEM4LOAD26SM100_TMEM_LOAD_32dp32b16xENS4_13SM90_TMA_LOADENS11_INS12_ILi2ELi4ELi3EEES15_NSS_INS5_IJS16_S1M_EEENS5_IJS1M_SC_EEEEEEENS4_39AutoVectorizingCopyWithAssumedAlignmentILi128EEENS4_14SM90_TMA_STOREES24_S26_S26_EEEvvEEEEvNT_6ParamsE)
        /*0044*/ 	.word	0x00000000
.L_29:


//--------------------- .nv.compat                --------------------------
	.section	.nv.compat,"",@"SHT_CUDA_COMPAT_INFO"
	.align	4
        /*0000*/ 	.byte	0x02, 0x09, 0x01, 0x00, 0x02, 0x02, 0x02, 0x00, 0x02, 0x05, 0x05, 0x00, 0x03, 0x07, 0x01, 0x01
        /*0010*/ 	.byte	0x02, 0x03, 0x01, 0x00, 0x02, 0x06, 0x01, 0x00, 0x04, 0x0b, 0x08, 0x00, 0x09, 0x00, 0x00, 0x00
        /*0020*/ 	.byte	0x00, 0x00, 0x00, 0x00


//--------------------- .nv.info._ZN7cutlass13device_kernelINS_4gemm6kernel13GemmUniversalIN4cute5tupleIJiiiiEEENS1_10collective13CollectiveMmaINS1_35MainloopSm100TmaUmmaWarpSpecializedILi4ELi2ELi4ENS5_IJNS4_1CILi2EEENSA_ILi1EEESC_EEEEENS5_IJNSA_ILi256EEENSA_ILi64EEESG_EEENS_10tfloat32_tENS5_IJlSC_lEEESI_SJ_NS4_8TiledMMAINS4_8MMA_AtomIJNS4_23SM100_MMA_TF32_2x1SM_SSISI_SI_fLi256ELi64ELNS4_4UMMA5MajorE0ELSO_0ELNSN_7ScaleInE0ELSP_0EEEEEENS4_6LayoutINS5_IJSC_SC_SC_EEENS5_IJNSA_ILi0EEESU_SU_EEEEENS5_IJNS4_10UnderscoreESX_SX_EEEEENS4_18SM100_TMA_2SM_LOADENS4_14ComposedLayoutINS4_7SwizzleILi3ELi4ELi3EEENS4_18smem_ptr_flag_bitsILi32EEENSS_INS5_IJNSA_ILi8EEENSA_ILi32EEEEEENS5_IJS17_SC_EEEEEEEvNS4_8identityES10_S1B_vS1C_EENS_8epilogue10collective18CollectiveEpilogueINS1E_23Sm100TmaWarpSpecializedILi4ELi2ELi16ELb1ELb0EEEJNS5_IJNSA_ILi128EEESG_SG_EEENS5_IJNSS_IS1J_SC_EENSS_INSA_ILi16EEESC_EEEEESI_SJ_SI_SJ_NS1E_6fusion15FusionCallbacksIS1I_NS1P_17LinearCombinationISI_fSI_fLNS_15FloatRoundStyleE2EEES1K_S1O_JEEENS4_5SM1004TMEM4LOAD26SM100_TMEM_LOAD_32dp32b16xENS4_13SM90_TMA_LOADENS11_INS12_ILi2ELi4ELi3EEES15_NSS_INS5_IJS16_S1M_EEENS5_IJS1M_SC_EEEEEEENS4_39AutoVectorizingCopyWithAssumedAlignmentILi128EEENS4_14SM90_TMA_STOREES24_S26_S26_EEEvvEEEEvNT_6ParamsE --------------------------
	.section	.nv.info._ZN7cutlass13device_kernelINS_4gemm6kernel13GemmUniversalIN4cute5tupleIJiiiiEEENS1_10collective13CollectiveMmaINS1_35MainloopSm100TmaUmmaWarpSpecializedILi4ELi2ELi4ENS5_IJNS4_1CILi2EEENSA_ILi1EEESC_EEEEENS5_IJNSA_ILi256EEENSA_ILi64EEESG_EEENS_10tfloat32_tENS5_IJlSC_lEEESI_SJ_NS4_8TiledMMAINS4_8MMA_AtomIJNS4_23SM100_MMA_TF32_2x1SM_SSISI_SI_fLi256ELi64ELNS4_4UMMA5MajorE0ELSO_0ELNSN_7ScaleInE0ELSP_0EEEEEENS4_6LayoutINS5_IJSC_SC_SC_EEENS5_IJNSA_ILi0EEESU_SU_EEEEENS5_IJNS4_10UnderscoreESX_SX_EEEEENS4_18SM100_TMA_2SM_LOADENS4_14ComposedLayoutINS4_7SwizzleILi3ELi4ELi3EEENS4_18smem_ptr_flag_bitsILi32EEENSS_INS5_IJNSA_ILi8EEENSA_ILi32EEEEEENS5_IJS17_SC_EEEEEEEvNS4_8identityES10_S1B_vS1C_EENS_8epilogue10collective18CollectiveEpilogueINS1E_23Sm100TmaWarpSpecializedILi4ELi2ELi16ELb1ELb0EEEJNS5_IJNSA_ILi128EEESG_SG_EEENS5_IJNSS_IS1J_SC_EENSS_INSA_ILi16EEESC_EEEEESI_SJ_SI_SJ_NS1E_6fusion15FusionCallbacksIS1I_NS1P_17LinearCombinationISI_fSI_fLNS_15FloatRoundStyleE2EEES1K_S1O_JEEENS4_5SM1004TMEM4LOAD26SM100_TMEM_LOAD_32dp32b16xENS4_13SM90_TMA_LOADENS11_INS12_ILi2ELi4ELi3EEES15_NSS_INS5_IJS16_S1M_EEENS5_IJS1M_SC_EEEEEEENS4_39AutoVectorizingCopyWithAssumedAlignmentILi128EEENS4_14SM90_TMA_STOREES24_S26_S26_EEEvvEEEEvNT_6ParamsE,"",@"SHT_CUDA_INFO"
	.sectionflags	@""
	.align	4


	//----- nvinfo : EIATTR_CUDA_API_VERSION
	.align		4
        /*0000*/ 	.byte	0x04, 0x37
        /*0002*/ 	.short	(.L_31 - .L_30)
.L_30:
        /*0004*/ 	.word	0x00000082


	//----- nvinfo : EIATTR_KPARAM_INFO
	.align		4
.L_31:
        /*0008*/ 	.byte	0x04, 0x17
        /*000a*/ 	.short	(.L_33 - .L_32)
.L_32:
        /*000c*/ 	.word	0x00000000
        /*0010*/ 	.short	0x0000
        /*0012*/ 	.short	0x0000
        /*0014*/ 	.byte	0x00, 0xf0, 0x01, 0x20


	//----- nvinfo : EIATTR_AT_ENTRY_FRAGMENTS
	.align		4
.L_33:
        /*0018*/ 	.byte	0x04, 0x4f
        /*001a*/ 	.short	(.L_35 - .L_34)


	//   ....[0]....
.L_34:
        /*001c*/ 	.word	0x00000007


	//----- nvinfo : EIATTR_RESERVED_SMEM_USED
	.align		4
.L_35:
        /*0020*/ 	.byte	0x01, 0x41
	.zero		2


	//----- nvinfo : EIATTR_SPARSE_MMA_MASK
	.align		4
        /*0024*/ 	.byte	0x03, 0x50
        /*0026*/ 	.short	0x0000


	//----- nvinfo : EIATTR_TCGEN05_2CTA_USED
	.align		4
        /*0028*/ 	.byte	0x01, 0x52
	.zero		2


	//----- nvinfo : EIATTR_MAXREG_COUNT
	.align		4
        /*002c*/ 	.byte	0x03, 0x1b
        /*002e*/ 	.short	0x00ff


	//----- nvinfo : EIATTR_NUM_BARRIERS
	.align		4
        /*0030*/ 	.byte	0x02, 0x4c
        /*0032*/ 	.byte	0x07
	.zero		1


	//----- nvinfo : EIATTR_EXTERNS
	.align		4
        /*0034*/ 	.byte	0x04, 0x0f
        /*0036*/ 	.short	(.L_37 - .L_36)


	//   ....[0]....
	.align		4
.L_36:
        /*0038*/ 	.word	index@(__assertfail)


	//----- nvinfo : EIATTR_MERCURY_ISA_VERSION
	.align		4
.L_37:
        /*003c*/ 	.byte	0x03, 0x5f
        /*003e*/ 	.short	0x0101


	//----- nvinfo : EIATTR_INT_WARP_WIDE_INSTR_OFFSETS
	.align		4
        /*0040*/ 	.byte	0x04, 0x31
        /*0042*/ 	.short	(.L_39 - .L_38)


	//   ....[0]....
.L_38:
        /*0044*/ 	.word	0x00000d10


	//   ....[1]....
        /*0048*/ 	.word	0x00000db0


	//   ....[2]....
        /*004c*/ 	.word	0x00002280


	//   ....[3]....
        /*0050*/ 	.word	0x00004320


	//   ....[4]....
        /*0054*/ 	.word	0x00004340


	//   ....[5]....
        /*0058*/ 	.word	0x00004370


	//   ....[6]....
        /*005c*/ 	.word	0x00004cb0


	//   ....[7]....
        /*0060*/ 	.word	0x00004d20


	//   ....[8]....
        /*0064*/ 	.word	0x00004e00


	//   ....[9]....
        /*0068*/ 	.word	0x00004e80


	//   ....[10]....
        /*006c*/ 	.word	0x00004f90


	//   ....[11]....
        /*0070*/ 	.word	0x00005020


	//   ....[12]....
        /*0074*/ 	.word	0x00005200


	//   ....[13]....
        /*0078*/ 	.word	0x00005360


	//----- nvinfo : EIATTR_COOP_GROUP_MASK_REGIDS
	.align		4
.L_39:
        /*007c*/ 	.byte	0x04, 0x29
        /*007e*/ 	.short	(.L_41 - .L_40)


	//   ....[0]....
.L_40:
        /*0080*/ 	.word	0xffffffff


	//   ....[1]....
        /*0084*/ 	.word	0xffffffff


	//   ....[2]....
        /*0088*/ 	.word	0xffffffff


	//   ....[3]....
        /*008c*/ 	.word	0xffffffff


	//   ....[4]....
        /*0090*/ 	.word	0xffffffff


	//   ....[5]....
        /*0094*/ 	.word	0xffffffff


	//   ....[6]....
        /*0098*/ 	.word	0xffffffff


	//   ....[7]....
        /*009c*/ 	.word	0xffffffff


	//   ....[8]....
        /*00a0*/ 	.word	0xffffffff


	//   ....[9]....
        /*00a4*/ 	.word	0xffffffff


	//   ....[10]....
        /*00a8*/ 	.word	0xffffffff


	//   ....[11]....
        /*00ac*/ 	.word	0xffffffff


	//   ....[12]....
        /*00b0*/ 	.word	0xffffffff


	//   ....[13]....
        /*00b4*/ 	.word	0xffffffff


	//----- nvinfo : EIATTR_COOP_GROUP_INSTR_OFFSETS
	.align		4
.L_41:
        /*00b8*/ 	.byte	0x04, 0x28
        /*00ba*/ 	.short	(.L_43 - .L_42)


	//   ....[0]....
.L_42:
        /*00bc*/ 	.word	0x000000c0


	//   ....[1]....
        /*00c0*/ 	.word	0x00000500


	//   ....[2]....
        /*00c4*/ 	.word	0x00000680


	//   ....[3]....
        /*00c8*/ 	.word	0x00000810


	//   ....[4]....
        /*00cc*/ 	.word	0x00000900


	//   ....[5]....
        /*00d0*/ 	.word	0x00000a60


	//   ....[6]....
        /*00d4*/ 	.word	0x00000bf0


	//   ....[7]....
        /*00d8*/ 	.word	0x00000e30


	//   ....[8]....
        /*00dc*/ 	.word	0x00002160


	//   ....[9]....
        /*00e0*/ 	.word	0x00002f40


	//   ....[10]....
        /*00e4*/ 	.word	0x00003410


	//   ....[11]....
        /*00e8*/ 	.word	0x00003440


	//   ....[12]....
        /*00ec*/ 	.word	0x00004220


	//   ....[13]....
        /*00f0*/ 	.word	0x00004430


	//----- nvinfo : EIATTR_VRC_CTA_INIT_COUNT
	.align		4
.L_43:
        /*00f4*/ 	.byte	0x02, 0x4a
        /*00f6*/ 	.byte	0x80
	.zero		1


	//----- nvinfo : EIATTR_SYSCALL_OFFSETS
	.align		4
        /*00f8*/ 	.byte	0x04, 0x46
        /*00fa*/ 	.short	(.L_45 - .L_44)


	//   ....[0]....
.L_44:
        /*00fc*/ 	.word	0x00005de0


	//   ....[1]....
        /*0100*/ 	.word	0x00005ed0


	//   ....[2]....
        /*0104*/ 	.word	0x00006640


	//   ....[3]....
        /*0108*/ 	.word	0x00006fc0


	//   ....[4]....
        /*010c*/ 	.word	0x00007910


	//   ....[5]....
        /*0110*/ 	.word	0x00008260


	//----- nvinfo : EIATTR_MBARRIER_INSTR_OFFSETS
	.align		4
.L_45:
        /*0114*/ 	.byte	0x04, 0x39
        /*0116*/ 	.short	(.L_47 - .L_46)


	//   ....[0]....
.L_46:
        /*0118*/ 	.word	0x000005f0
        /*011c*/ 	.word	0x000000ff
        /*0120*/ 	.word	0x00000000
        /*0124*/ 	.short	0x0100
        /*0126*/ 	.byte	0x08
	.zero		1


	//   ....[1]....
        /*0128*/ 	.word	0x00000600
        /*012c*/ 	.word	0x000000ff
        /*0130*/ 	.word	0x00000020
        /*0134*/ 	.short	0x0100
        /*0136*/ 	.byte	0x08
	.zero		1


	//   ....[2]....
        /*0138*/ 	.word	0x00000610
        /*013c*/ 	.word	0x000000ff
        /*0140*/ 	.word	0x00000008
        /*0144*/ 	.short	0x0100
        /*0146*/ 	.byte	0x08
	.zero		1


	//   ....[3]....
        /*0148*/ 	.word	0x00000620
        /*014c*/ 	.word	0x000000ff
        /*0150*/ 	.word	0x00000028
        /*0154*/ 	.short	0x0100
        /*0156*/ 	.byte	0x08
	.zero		1


	//   ....[4]....
        /*0158*/ 	.word	0x00000630
        /*015c*/ 	.word	0x000000ff
        /*0160*/ 	.word	0x00000010
        /*0164*/ 	.short	0x0100
        /*0166*/ 	.byte	0x08
	.zero		1


	//   ....[5]....
        /*0168*/ 	.word	0x00000640
        /*016c*/ 	.word	0x000000ff
        /*0170*/ 	.word	0x00000030
        /*0174*/ 	.short	0x0100
        /*0176*/ 	.byte	0x08
	.zero		1


	//   ....[6]....
        /*0178*/ 	.word	0x00000650
        /*017c*/ 	.word	0x000000ff
        /*0180*/ 	.word	0x00000018
        /*0184*/ 	.short	0x0100
        /*0186*/ 	.byte	0x08
	.zero		1


	//   ....[7]....
        /*0188*/ 	.word	0x00000660
        /*018c*/ 	.word	0x000000ff
        /*0190*/ 	.word	0x00000038
        /*0194*/ 	.short	0x0100
        /*0196*/ 	.byte	0x08
	.zero		1


	//   ....[8]....
        /*0198*/ 	.word	0x00000780
        /*019c*/ 	.word	0x000000ff
        /*01a0*/ 	.word	0x00000040
        /*01a4*/ 	.short	0x0100
        /*01a6*/ 	.byte	0x09
	.zero		1


	//   ....[9]....
        /*01a8*/ 	.word	0x00000790
        /*01ac*/ 	.word	0x000000ff
        /*01b0*/ 	.word	0x00000060
        /*01b4*/ 	.short	0x0100
        /*01b6*/ 	.byte	0x09
	.zero		1


	//   ....[10]....
        /*01b8*/ 	.word	0x000007a0
        /*01bc*/ 	.word	0x000000ff
        /*01c0*/ 	.word	0x00000048
        /*01c4*/ 	.short	0x0100
        /*01c6*/ 	.byte	0x09
	.zero		1


	//   ....[11]....
        /*01c8*/ 	.word	0x000007b0
        /*01cc*/ 	.word	0x000000ff
        /*01d0*/ 	.word	0x00000068
        /*01d4*/ 	.short	0x0100
        /*01d6*/ 	.byte	0x09
	.zero		1


	//   ....[12]....
        /*01d8*/ 	.word	0x000007c0
        /*01dc*/ 	.word	0x000000ff
        /*01e0*/ 	.word	0x00000050
        /*01e4*/ 	.short	0x0100
        /*01e6*/ 	.byte	0x09
	.zero		1


	//   ....[13]....
        /*01e8*/ 	.word	0x000007d0
        /*01ec*/ 	.word	0x000000ff
        /*01f0*/ 	.word	0x00000070
        /*01f4*/ 	.short	0x0100
        /*01f6*/ 	.byte	0x09
	.zero		1


	//   ....[14]....
        /*01f8*/ 	.word	0x000007e0
        /*01fc*/ 	.word	0x000000ff
        /*0200*/ 	.word	0x00000058
        /*0204*/ 	.short	0x0100
        /*0206*/ 	.byte	0x09
	.zero		1


	//   ....[15]....
        /*0208*/ 	.word	0x000007f0
        /*020c*/ 	.word	0x000000ff
        /*0210*/ 	.word	0x00000078
        /*0214*/ 	.short	0x0100
        /*0216*/ 	.byte	0x09
	.zero		1


	//   ....[16]....
        /*0218*/ 	.word	0x000008d0
        /*021c*/ 	.word	0x000000ff
        /*0220*/ 	.word	0x00000080
        /*0224*/ 	.short	0x0100
        /*0226*/ 	.byte	0x08
	.zero		1


	//   ....[17]....
        /*0228*/ 	.word	0x000008e0
        /*022c*/ 	.word	0x000000ff
        /*0230*/ 	.word	0x00000088
        /*0234*/ 	.short	0x0100
        /*0236*/ 	.byte	0x08
	.zero		1


	//   ....[18]....
        /*0238*/ 	.word	0x00000a10
        /*023c*/ 	.word	0x000000ff
        /*0240*/ 	.word	0x00000090
        /*0244*/ 	.short	0x0100
        /*0246*/ 	.byte	0x08
	.zero		1


	//   ....[19]....
        /*0248*/ 	.word	0x00000a20
        /*024c*/ 	.word	0x000000ff
        /*0250*/ 	.word	0x000000a0
        /*0254*/ 	.short	0x0100
        /*0256*/ 	.byte	0x08
	.zero		1


	//   ....[20]....
        /*0258*/ 	.word	0x00000a30
        /*025c*/ 	.word	0x000000ff
        /*0260*/ 	.word	0x00000098
        /*0264*/ 	.short	0x0100
        /*0266*/ 	.byte	0x08
	.zero		1


	//   ....[21]....
        /*0268*/ 	.word	0x00000a40
        /*026c*/ 	.word	0x000000ff
        /*0270*/ 	.word	0x000000a8
        /*0274*/ 	.short	0x0100
        /*0276*/ 	.byte	0x08
	.zero		1


	//   ....[22]....
        /*0278*/ 	.word	0x00000b60
        /*027c*/ 	.word	0x000000ff
        /*0280*/ 	.word	0x000000b0
        /*0284*/ 	.short	0x0100
        /*0286*/ 	.byte	0x09
	.zero		1


	//   ....[23]....
        /*0288*/ 	.word	0x00000b70
        /*028c*/ 	.word	0x000000ff
        /*0290*/ 	.word	0x000000d0
        /*0294*/ 	.short	0x0100
        /*0296*/ 	.byte	0x09
	.zero		1


	//   ....[24]....
        /*0298*/ 	.word	0x00000b80
        /*029c*/ 	.word	0x000000ff
        /*02a0*/ 	.word	0x000000b8
        /*02a4*/ 	.short	0x0100
        /*02a6*/ 	.byte	0x09
	.zero		1


	//   ....[25]....
        /*02a8*/ 	.word	0x00000b90
        /*02ac*/ 	.word	0x000000ff
        /*02b0*/ 	.word	0x000000d8
        /*02b4*/ 	.short	0x0100
        /*02b6*/ 	.byte	0x09
	.zero		1


	//   ....[26]....
        /*02b8*/ 	.word	0x00000ba0
        /*02bc*/ 	.word	0x000000ff
        /*02c0*/ 	.word	0x000000c0
        /*02c4*/ 	.short	0x0100
        /*02c6*/ 	.byte	0x09
	.zero		1


	//   ....[27]....
        /*02c8*/ 	.word	0x00000bb0
        /*02cc*/ 	.word	0x000000ff
        /*02d0*/ 	.word	0x000000e0
        /*02d4*/ 	.short	0x0100
        /*02d6*/ 	.byte	0x09
	.zero		1


	//   ....[28]....
        /*02d8*/ 	.word	0x00000bc0
        /*02dc*/ 	.word	0x000000ff
        /*02e0*/ 	.word	0x000000c8
        /*02e4*/ 	.short	0x0100
        /*02e6*/ 	.byte	0x09
	.zero		1


	//   ....[29]....
        /*02e8*/ 	.word	0x00000bd0
        /*02ec*/ 	.word	0x000000ff
        /*02f0*/ 	.word	0x000000e8
        /*02f4*/ 	.short	0x0100
        /*02f6*/ 	.byte	0x09
	.zero		1


	//   ....[30]....
        /*02f8*/ 	.word	0x00000cc0
        /*02fc*/ 	.word	0x000000ff
        /*0300*/ 	.word	0x000000f0
        /*0304*/ 	.short	0x0100
        /*0306*/ 	.byte	0x08
	.zero		1


	//   ....[31]....
        /*0308*/ 	.word	0x00000cd0
        /*030c*/ 	.word	0x000000ff
        /*0310*/ 	.word	0x00000100
        /*0314*/ 	.short	0x0100
        /*0316*/ 	.byte	0x08
	.zero		1


	//   ....[32]....
        /*0318*/ 	.word	0x00000ce0
        /*031c*/ 	.word	0x000000ff
        /*0320*/ 	.word	0x000000f8
        /*0324*/ 	.short	0x0100
        /*0326*/ 	.byte	0x08
	.zero		1


	//   ....[33]....
        /*0328*/ 	.word	0x00000cf0
        /*032c*/ 	.word	0x000000ff
        /*0330*/ 	.word	0x00000108
        /*0334*/ 	.short	0x0100
        /*0336*/ 	.byte	0x08
	.zero		1


	//   ....[34]....
        /*0338*/ 	.word	0x00000de0
        /*033c*/ 	.word	0x000000ff
        /*0340*/ 	.word	0x00000110
        /*0344*/ 	.short	0x0100
        /*0346*/ 	.byte	0x06
	.zero		1


	//   ....[35]....
        /*0348*/ 	.word	0x00001800
        /*034c*/ 	.word	0x00000003
        /*0350*/ 	.word	0x00000100
        /*0354*/ 	.short	0x010a
        /*0356*/ 	.byte	0xff
	.zero		1


	//   ....[36]....
        /*0358*/ 	.word	0x00001830
        /*035c*/ 	.word	0x00000003
        /*0360*/ 	.word	0x000000f0
        /*0364*/ 	.short	0x0101
        /*0366*/ 	.byte	0xff
	.zero		1


	//   ....[37]....
        /*0368*/ 	.word	0x00001930
        /*036c*/ 	.word	0x000000ff
        /*0370*/ 	.word	0x00000020
        /*0374*/ 	.short	0x010a
        /*0376*/ 	.byte	0x08
	.zero		1


	//   ....[38]....
        /*0378*/ 	.word	0x00001a00
        /*037c*/ 	.word	0x000000ff
        /*0380*/ 	.word	0x00000020
        /*0384*/ 	.short	0x010a
        /*0386*/ 	.byte	0x21
	.zero		1


	//   ....[39]....
        /*0388*/ 	.word	0x00001bb0
        /*038c*/ 	.word	0x000000ff
        /*0390*/ 	.word	0x00000020
        /*0394*/ 	.short	0x010a
        /*0396*/ 	.byte	0x08
	.zero		1


	//   ....[40]....
        /*0398*/ 	.word	0x00001d70
        /*039c*/ 	.word	0x000000ff
        /*03a0*/ 	.word	0x00000088
        /*03a4*/ 	.short	0x0101
        /*03a6*/ 	.byte	0x04
	.zero		1


	//   ....[41]....
        /*03a8*/ 	.word	0x00001d90
        /*03ac*/ 	.word	0x000000ff
        /*03b0*/ 	.word	0x00000020
        /*03b4*/ 	.short	0x010a
        /*03b6*/ 	.byte	0x08
	.zero		1


	//   ....[42]....
        /*03b8*/ 	.word	0x00001e10
        /*03bc*/ 	.word	0x000000ff
        /*03c0*/ 	.word	0x00000020
        /*03c4*/ 	.short	0x010a
        /*03c6*/ 	.byte	0x21
	.zero		1


	//   ....[43]....
        /*03c8*/ 	.word	0x00001fa0
        /*03cc*/ 	.word	0x000000ff
        /*03d0*/ 	.word	0x00000020
        /*03d4*/ 	.short	0x010a
        /*03d6*/ 	.byte	0x08
	.zero		1


	//   ....[44]....
        /*03d8*/ 	.word	0x00002190
        /*03dc*/ 	.word	0x00000002
        /*03e0*/ 	.word	0x00000090
        /*03e4*/ 	.short	0x010a
        /*03e6*/ 	.byte	0xff
	.zero		1


	//   ....[45]....
        /*03e8*/ 	.word	0x00002250
        /*03ec*/ 	.word	0x00000002
        /*03f0*/ 	.word	0x00000000
        /*03f4*/ 	.short	0x0101
        /*03f6*/ 	.byte	0xff
	.zero		1


	//   ....[46]....
        /*03f8*/ 	.word	0x000027b0
        /*03fc*/ 	.word	0x000000ff
        /*0400*/ 	.word	0x00000000
        /*0404*/ 	.short	0x010a
        /*0406*/ 	.byte	0x05
	.zero		1


	//   ....[47]....
        /*0408*/ 	.word	0x00002840
        /*040c*/ 	.word	0x000000ff
        /*0410*/ 	.word	0x00000000
        /*0414*/ 	.short	0x010a
        /*0416*/ 	.byte	0x05
	.zero		1


	//   ....[48]....
        /*0418*/ 	.word	0x000028d0
        /*041c*/ 	.word	0x000000ff
        /*0420*/ 	.word	0x00000000
        /*0424*/ 	.short	0x010a
        /*0426*/ 	.byte	0x05
	.zero		1


	//   ....[49]....
        /*0428*/ 	.word	0x00002970
        /*042c*/ 	.word	0x00000000
        /*0430*/ 	.word	0x00000000
        /*0434*/ 	.short	0x010a
        /*0436*/ 	.byte	0xff
	.zero		1


	//   ....[50]....
        /*0438*/ 	.word	0x00002aa0
        /*043c*/ 	.word	0x00000000
        /*0440*/ 	.word	0x000000f0
        /*0444*/ 	.short	0x010a
        /*0446*/ 	.byte	0xff
	.zero		1


	//   ....[51]....
        /*0448*/ 	.word	0x00002b10
        /*044c*/ 	.word	0x00000004
        /*0450*/ 	.word	0x00000000
        /*0454*/ 	.short	0x0101
        /*0456*/ 	.byte	0xff
	.zero		1


	//   ....[52]....
        /*0458*/ 	.word	0x00002b30
        /*045c*/ 	.word	0x000000ff
        /*0460*/ 	.word	0x000000a0
        /*0464*/ 	.short	0x010a
        /*0466*/ 	.byte	0x05
	.zero		1


	//   ....[53]....
        /*0468*/ 	.word	0x00002c50
        /*046c*/ 	.word	0x00000000
        /*0470*/ 	.word	0x00000090
        /*0474*/ 	.short	0x010a
        /*0476*/ 	.byte	0xff
	.zero		1


	//   ....[54]....
        /*0478*/ 	.word	0x00002d50
        /*047c*/ 	.word	0x00000000
        /*0480*/ 	.word	0x00000000
        /*0484*/ 	.short	0x0101
        /*0486*/ 	.byte	0xff
	.zero		1


	//   ....[55]....
        /*0488*/ 	.word	0x00002de0
        /*048c*/ 	.word	0x000000ff
        /*0490*/ 	.word	0x000000a0
        /*0494*/ 	.short	0x0106
        /*0496*/ 	.byte	0x05
	.zero		1


	//   ....[56]....
        /*0498*/ 	.word	0x00002e00
        /*049c*/ 	.word	0x000000ff
        /*04a0*/ 	.word	0x000000a0
        /*04a4*/ 	.short	0x010a
        /*04a6*/ 	.byte	0x05
	.zero		1


	//   ....[57]....
        /*04a8*/ 	.word	0x00002e90
        /*04ac*/ 	.word	0x000000ff
        /*04b0*/ 	.word	0x000000a0
        /*04b4*/ 	.short	0x0106
        /*04b6*/ 	.byte	0x04
	.zero		1


	//   ....[58]....
        /*04b8*/ 	.word	0x00002ed0
        /*04bc*/ 	.word	0x00000000
        /*04c0*/ 	.word	0x000000a0
        /*04c4*/ 	.short	0x010a
        /*04c6*/ 	.byte	0xff
	.zero		1


	//   ....[59]....
        /*04c8*/ 	.word	0x00003110
        /*04cc*/ 	.word	0x000000ff
        /*04d0*/ 	.word	0x00000008
        /*04d4*/ 	.short	0x010a
        /*04d6*/ 	.byte	0x06
	.zero		1


	//   ....[60]....
        /*04d8*/ 	.word	0x00003130
        /*04dc*/ 	.word	0x000000ff
        /*04e0*/ 	.word	0x00000008
        /*04e4*/ 	.short	0x010a
        /*04e6*/ 	.byte	0x06
	.zero		1


	//   ....[61]....
        /*04e8*/ 	.word	0x000032c0
        /*04ec*/ 	.word	0x000000ff
        /*04f0*/ 	.word	0x00000008
        /*04f4*/ 	.short	0x010a
        /*04f6*/ 	.byte	0x06
	.zero		1


	//   ....[62]....
        /*04f8*/ 	.word	0x000032e0
        /*04fc*/ 	.word	0x000000ff
        /*0500*/ 	.word	0x00000008
        /*0504*/ 	.short	0x010a
        /*0506*/ 	.byte	0x06
	.zero		1


	//   ....[63]....
        /*0508*/ 	.word	0x000033a0
        /*050c*/ 	.word	0x000000ff
        /*0510*/ 	.word	0x00000000
        /*0514*/ 	.short	0x0101
        /*0516*/ 	.byte	0x07
	.zero		1


	//   ....[64]....
        /*0518*/ 	.word	0x00003760
        /*051c*/ 	.word	0x00000000
        /*0520*/ 	.word	0x00000090
        /*0524*/ 	.short	0x010a
        /*0526*/ 	.byte	0xff
	.zero		1


	//   ....[65]....
        /*0528*/ 	.word	0x00003820
        /*052c*/ 	.word	0x00000000
        /*0530*/ 	.word	0x00000000
        /*0534*/ 	.short	0x0101
        /*0536*/ 	.byte	0xff
	.zero		1


	//   ....[66]....
        /*0538*/ 	.word	0x000038d0
        /*053c*/ 	.word	0x000000ff
        /*0540*/ 	.word	0x00000000
        /*0544*/ 	.short	0x010a
        /*0546*/ 	.byte	0x09
	.zero		1


	//   ....[67]....
        /*0548*/ 	.word	0x000038f0
        /*054c*/ 	.word	0x000000ff
        /*0550*/ 	.word	0x000000d0
        /*0554*/ 	.short	0x010a
        /*0556*/ 	.byte	0x08
	.zero		1


	//   ....[68]....
        /*0558*/ 	.word	0x000039a0
        /*055c*/ 	.word	0x000000ff
        /*0560*/ 	.word	0x00000000
        /*0564*/ 	.short	0x010a
        /*0566*/ 	.byte	0x0e
	.zero		1


	//   ....[69]....
        /*0568*/ 	.word	0x00003ad0
        /*056c*/ 	.word	0x000000ff
        /*0570*/ 	.word	0x00000000
        /*0574*/ 	.short	0x010a
        /*0576*/ 	.byte	0x26
	.zero		1


	//   ....[70]....
        /*0578*/ 	.word	0x00003f10
        /*057c*/ 	.word	0x000000ff
        /*0580*/ 	.word	0x00000000
        /*0584*/ 	.short	0x010a
        /*0586*/ 	.byte	0x08
	.zero		1


	//   ....[71]....
        /*0588*/ 	.word	0x00003fa0
        /*058c*/ 	.word	0x000000ff
        /*0590*/ 	.word	0x00000000
        /*0594*/ 	.short	0x010a
        /*0596*/ 	.byte	0x08
	.zero		1


	//   ....[72]....
        /*0598*/ 	.word	0x00004030
        /*059c*/ 	.word	0x000000ff
        /*05a0*/ 	.word	0x00000000
        /*05a4*/ 	.short	0x010a
        /*05a6*/ 	.byte	0x08
	.zero		1


	//   ....[73]....
        /*05a8*/ 	.word	0x000040d0
        /*05ac*/ 	.word	0x00000000
        /*05b0*/ 	.word	0x00000000
        /*05b4*/ 	.short	0x010a
        /*05b6*/ 	.byte	0xff
	.zero		1


	//   ....[74]....
        /*05b8*/ 	.word	0x00004110
        /*05bc*/ 	.word	0x00000000
        /*05c0*/ 	.word	0x00000000
        /*05c4*/ 	.short	0x010a
        /*05c6*/ 	.byte	0xff
	.zero		1


	//   ....[75]....
        /*05c8*/ 	.word	0x00004180
        /*05cc*/ 	.word	0x000000ff
        /*05d0*/ 	.word	0x00000000
        /*05d4*/ 	.short	0x0101
        /*05d6*/ 	.byte	0x05
	.zero		1


	//   ....[76]....
        /*05d8*/ 	.word	0x000041c0
        /*05dc*/ 	.word	0x000000ff
        /*05e0*/ 	.word	0x00000110
        /*05e4*/ 	.short	0x010a
        /*05e6*/ 	.byte	0x07
	.zero		1


	//   ....[77]....
        /*05e8*/ 	.word	0x00004210
        /*05ec*/ 	.word	0x000000ff
        /*05f0*/ 	.word	0x00000000
        /*05f4*/ 	.short	0x0101
        /*05f6*/ 	.byte	0x05
	.zero		1


	//   ....[78]....
        /*05f8*/ 	.word	0x00004660
        /*05fc*/ 	.word	0x00000000
        /*0600*/ 	.word	0x00000090
        /*0604*/ 	.short	0x010a
        /*0606*/ 	.byte	0xff
	.zero		1


	//   ....[79]....
        /*0608*/ 	.word	0x00004720
        /*060c*/ 	.word	0x00000000
        /*0610*/ 	.word	0x00000000
        /*0614*/ 	.short	0x0101
        /*0616*/ 	.byte	0xff
	.zero		1


	//   ....[80]....
        /*0618*/ 	.word	0x00004a40
        /*061c*/ 	.word	0x000000ff
        /*0620*/ 	.word	0x00000088
        /*0624*/ 	.short	0x010a
        /*0626*/ 	.byte	0x06
	.zero		1


	//   ....[81]....
        /*0628*/ 	.word	0x00004c30
        /*062c*/ 	.word	0x000000ff
        /*0630*/ 	.word	0x00000060
        /*0634*/ 	.short	0x010a
        /*0636*/ 	.byte	0x06
	.zero		1


	//   ....[82]....
        /*0638*/ 	.word	0x00004da0
        /*063c*/ 	.word	0x000000ff
        /*0640*/ 	.word	0x00000040
        /*0644*/ 	.short	0x010b
        /*0646*/ 	.byte	0x06
	.zero		1


	//   ....[83]....
        /*0648*/ 	.word	0x00004db0
        /*064c*/ 	.word	0x000000ff
        /*0650*/ 	.word	0x00000000
        /*0654*/ 	.short	0x0101
        /*0656*/ 	.byte	0x08
	.zero		1


	//   ....[84]....
        /*0658*/ 	.word	0x00004dd0
        /*065c*/ 	.word	0x000000ff
        /*0660*/ 	.word	0x00000068
        /*0664*/ 	.short	0x010a
        /*0666*/ 	.byte	0x06
	.zero		1


	//   ....[85]....
        /*0668*/ 	.word	0x00004f30
        /*066c*/ 	.word	0x000000ff
        /*0670*/ 	.word	0x00000048
        /*0674*/ 	.short	0x010b
        /*0676*/ 	.byte	0x06
	.zero		1


	//   ....[86]....
        /*0678*/ 	.word	0x00004f40
        /*067c*/ 	.word	0x000000ff
        /*0680*/ 	.word	0x00000000
        /*0684*/ 	.short	0x0101
        /*0686*/ 	.byte	0x08
	.zero		1


	//   ....[87]....
        /*0688*/ 	.word	0x00004f50
        /*068c*/ 	.word	0x000000ff
        /*0690*/ 	.word	0x00000070
        /*0694*/ 	.short	0x010a
        /*0696*/ 	.byte	0x06
	.zero		1


	//   ....[88]....
        /*0698*/ 	.word	0x000050f0
        /*069c*/ 	.word	0x000000ff
        /*06a0*/ 	.word	0x00000050
        /*06a4*/ 	.short	0x010b
        /*06a6*/ 	.byte	0x06
	.zero		1


	//   ....[89]....
        /*06a8*/ 	.word	0x00005160
        /*06ac*/ 	.word	0x000000ff
        /*06b0*/ 	.word	0x00000000
        /*06b4*/ 	.short	0x0101
        /*06b6*/ 	.byte	0x08
	.zero		1


	//   ....[90]....
        /*06b8*/ 	.word	0x00005190
        /*06bc*/ 	.word	0x000000ff
        /*06c0*/ 	.word	0x00000078
        /*06c4*/ 	.short	0x010a
        /*06c6*/ 	.byte	0x06
	.zero		1


	//   ....[91]....
        /*06c8*/ 	.word	0x000053a0
        /*06cc*/ 	.word	0x000000ff
        /*06d0*/ 	.word	0x00000058
        /*06d4*/ 	.short	0x010b
        /*06d6*/ 	.byte	0x06
	.zero		1


	//   ....[92]....
        /*06d8*/ 	.word	0x000053c0
        /*06dc*/ 	.word	0x000000ff
        /*06e0*/ 	.word	0x00000000
        /*06e4*/ 	.short	0x0101
        /*06e6*/ 	.byte	0x0d
	.zero		1


	//   ....[93]....
        /*06e8*/ 	.word	0x000053f0
        /*06ec*/ 	.word	0x000000ff
        /*06f0*/ 	.word	0x00000060
        /*06f4*/ 	.short	0x010a
        /*06f6*/ 	.byte	0x06
	.zero		1


	//   ....[94]....
        /*06f8*/ 	.word	0x00005410
        /*06fc*/ 	.word	0x000000ff
        /*0700*/ 	.word	0x00000068
        /*0704*/ 	.short	0x010a
        /*0706*/ 	.byte	0x06
	.zero		1


	//   ....[95]....
        /*0708*/ 	.word	0x00005430
        /*070c*/ 	.word	0x000000ff
        /*0710*/ 	.word	0x00000070
        /*0714*/ 	.short	0x010a
        /*0716*/ 	.byte	0x06
	.zero		1


	//   ....[96]....
        /*0718*/ 	.word	0x00005470
        /*071c*/ 	.word	0x00000000
        /*0720*/ 	.word	0x00000078
        /*0724*/ 	.short	0x010a
        /*0726*/ 	.byte	0xff
	.zero		1


	//   ....[97]....
        /*0728*/ 	.word	0x000057a0
        /*072c*/ 	.word	0x00000000
        /*0730*/ 	.word	0x00000090
        /*0734*/ 	.short	0x010a
        /*0736*/ 	.byte	0xff
	.zero		1


	//   ....[98]....
        /*0738*/ 	.word	0x000058b0
        /*073c*/ 	.word	0x00000000
        /*0740*/ 	.word	0x00000000
        /*0744*/ 	.short	0x0101
        /*0746*/ 	.byte	0xff
	.zero		1


	//   ....[99]....
        /*0748*/ 	.word	0x00006300
        /*074c*/ 	.word	0x000000ff
        /*0750*/ 	.word	0x00000040
        /*0754*/ 	.short	0x010a
        /*0756*/ 	.byte	0x30
	.zero		1


	//   ....[100]....
        /*0758*/ 	.word	0x00006340
        /*075c*/ 	.word	0x00000058
        /*0760*/ 	.word	0x000000b0
        /*0764*/ 	.short	0x010a
        /*0766*/ 	.byte	0xff
	.zero		1


	//   ....[101]....
        /*0768*/ 	.word	0x00006430
        /*076c*/ 	.word	0x000000ff
        /*0770*/ 	.word	0x00000040
        /*0774*/ 	.short	0x010a
        /*0776*/ 	.byte	0x30
	.zero		1


	//   ....[102]....
        /*0778*/ 	.word	0x00006520
        /*077c*/ 	.word	0x00000058
        /*0780*/ 	.word	0x000000b0
        /*0784*/ 	.short	0x010a
        /*0786*/ 	.byte	0xff
	.zero		1


	//   ....[103]....
        /*0788*/ 	.word	0x00006cf0
        /*078c*/ 	.word	0x00000000
        /*0790*/ 	.word	0x00000000
        /*0794*/ 	.short	0x0101
        /*0796*/ 	.byte	0xff
	.zero		1


	//   ....[104]....
        /*0798*/ 	.word	0x00006d00
        /*079c*/ 	.word	0x00000003
        /*07a0*/ 	.word	0x00000040
        /*07a4*/ 	.short	0x010a
        /*07a6*/ 	.byte	0xff
	.zero		1


	//   ....[105]....
        /*07a8*/ 	.word	0x00006de0
        /*07ac*/ 	.word	0x00000003
        /*07b0*/ 	.word	0x00000040
        /*07b4*/ 	.short	0x010a
        /*07b6*/ 	.byte	0xff
	.zero		1


	//   ....[106]....
        /*07b8*/ 	.word	0x00007640
        /*07bc*/ 	.word	0x0000005b
        /*07c0*/ 	.word	0x00000000
        /*07c4*/ 	.short	0x0101
        /*07c6*/ 	.byte	0xff
	.zero		1


	//   ....[107]....
        /*07c8*/ 	.word	0x00007660
        /*07cc*/ 	.word	0x0000005c
        /*07d0*/ 	.word	0x00000040
        /*07d4*/ 	.short	0x010a
        /*07d6*/ 	.byte	0xff
	.zero		1


	//   ....[108]....
        /*07d8*/ 	.word	0x00007730
        /*07dc*/ 	.word	0x0000005c
        /*07e0*/ 	.word	0x00000040
        /*07e4*/ 	.short	0x010a
        /*07e6*/ 	.byte	0xff
	.zero		1


	//   ....[109]....
        /*07e8*/ 	.word	0x00007f90
        /*07ec*/ 	.word	0x0000005b
        /*07f0*/ 	.word	0x00000000
        /*07f4*/ 	.short	0x0101
        /*07f6*/ 	.byte	0xff
	.zero		1


	//   ....[110]....
        /*07f8*/ 	.word	0x00007fb0
        /*07fc*/ 	.word	0x0000005c
        /*0800*/ 	.word	0x00000040
        /*0804*/ 	.short	0x010a
        /*0806*/ 	.byte	0xff
	.zero		1


	//   ....[111]....
        /*0808*/ 	.word	0x00008080
        /*080c*/ 	.word	0x0000005c
        /*0810*/ 	.word	0x00000040
        /*0814*/ 	.short	0x010a
        /*0816*/ 	.byte	0xff
	.zero		1


	//   ....[112]....
        /*0818*/ 	.word	0x00008390
        /*081c*/ 	.word	0x00000058
        /*0820*/ 	.word	0x00000000
        /*0824*/ 	.short	0x0101
        /*0826*/ 	.byte	0xff
	.zero		1


	//   ....[113]....
        /*0828*/ 	.word	0x00008930
        /*082c*/ 	.word	0x00000002
        /*0830*/ 	.word	0x00000000
        /*0834*/ 	.short	0x0101
        /*0836*/ 	.byte	0xff
	.zero		1


	//   ....[114]....
        /*0838*/ 	.word	0x00008ba0
        /*083c*/ 	.word	0x000000ff
        /*0840*/ 	.word	0x00000000
        /*0844*/ 	.short	0x0101
        /*0846*/ 	.byte	0x04
	.zero		1


	//   ....[115]....
        /*0848*/ 	.word	0x00008bc0
        /*084c*/ 	.word	0x00000003
        /*0850*/ 	.word	0x00000100
        /*0854*/ 	.short	0x010a
        /*0856*/ 	.byte	0xff
	.zero		1


	//   ....[116]....
        /*0858*/ 	.word	0x00008c20
        /*085c*/ 	.word	0x00000002
        /*0860*/ 	.word	0x00000020
        /*0864*/ 	.short	0x010a
        /*0866*/ 	.byte	0xff
	.zero		1


	//   ....[117]....
        /*0868*/ 	.word	0x00008c80
        /*086c*/ 	.word	0x00000002
        /*0870*/ 	.word	0x00000020
        /*0874*/ 	.short	0x010a
        /*0876*/ 	.byte	0xff
	.zero		1


	//   ....[118]....
        /*0878*/ 	.word	0x00008cd0
        /*087c*/ 	.word	0x00000002
        /*0880*/ 	.word	0x00000090
        /*0884*/ 	.short	0x010a
        /*0886*/ 	.byte	0xff
	.zero		1


	//   ....[119]....
        /*0888*/ 	.word	0x00008d30
        /*088c*/ 	.word	0x00000000
        /*0890*/ 	.word	0x00000000
        /*0894*/ 	.short	0x010a
        /*0896*/ 	.byte	0xff
	.zero		1


	//   ....[120]....
        /*0898*/ 	.word	0x00008d90
        /*089c*/ 	.word	0x00000000
        /*08a0*/ 	.word	0x00000000
        /*08a4*/ 	.short	0x010a
        /*08a6*/ 	.byte	0xff
	.zero		1


	//   ....[121]....
        /*08a8*/ 	.word	0x00008df0
        /*08ac*/ 	.word	0x00000000
        /*08b0*/ 	.word	0x00000000
        /*08b4*/ 	.short	0x010a
        /*08b6*/ 	.byte	0xff
	.zero		1


	//   ....[122]....
        /*08b8*/ 	.word	0x00008e40
        /*08bc*/ 	.word	0x00000000
        /*08c0*/ 	.word	0x000000f0
        /*08c4*/ 	.short	0x010a
        /*08c6*/ 	.byte	0xff
	.zero		1


	//   ....[123]....
        /*08c8*/ 	.word	0x00008ea0
        /*08cc*/ 	.word	0x00000000
        /*08d0*/ 	.word	0x000000a0
        /*08d4*/ 	.short	0x010a
        /*08d6*/ 	.byte	0xff
	.zero		1


	//   ....[124]....
        /*08d8*/ 	.word	0x00008ef0
        /*08dc*/ 	.word	0x00000000
        /*08e0*/ 	.word	0x00000090
        /*08e4*/ 	.short	0x010a
        /*08e6*/ 	.byte	0xff
	.zero		1


	//   ....[125]....
        /*08e8*/ 	.word	0x00008f50
        /*08ec*/ 	.word	0x00000000
        /*08f0*/ 	.word	0x000000a0
        /*08f4*/ 	.short	0x010a
        /*08f6*/ 	.byte	0xff
	.zero		1


	//   ....[126]....
        /*08f8*/ 	.word	0x00008fb0
        /*08fc*/ 	.word	0x00000004
        /*0900*/ 	.word	0x00000008
        /*0904*/ 	.short	0x010a
        /*0906*/ 	.byte	0xff
	.zero		1


	//   ....[127]....
        /*0908*/ 	.word	0x00009090
        /*090c*/ 	.word	0x00000002
        /*0910*/ 	.word	0x00000008
        /*0914*/ 	.short	0x010a
        /*0916*/ 	.byte	0xff
	.zero		1


	//   ....[128]....
        /*0918*/ 	.word	0x000090e0
        /*091c*/ 	.word	0x00000000
        /*0920*/ 	.word	0x00000090
        /*0924*/ 	.short	0x010a
        /*0926*/ 	.byte	0xff
	.zero		1


	//   ....[129]....
        /*0928*/ 	.word	0x00009140
        /*092c*/ 	.word	0x00000000
        /*0930*/ 	.word	0x000000d0
        /*0934*/ 	.short	0x010a
        /*0936*/ 	.byte	0xff
	.zero		1


	//   ....[130]....
        /*0938*/ 	.word	0x000091a0
        /*093c*/ 	.word	0x00000000
        /*0940*/ 	.word	0x00000000
        /*0944*/ 	.short	0x010a
        /*0946*/ 	.byte	0xff
	.zero		1


	//   ....[131]....
        /*0948*/ 	.word	0x00009200
        /*094c*/ 	.word	0x00000000
        /*0950*/ 	.word	0x00000000
        /*0954*/ 	.short	0x010a
        /*0956*/ 	.byte	0xff
	.zero		1


	//   ....[132]....
        /*0958*/ 	.word	0x00009260
        /*095c*/ 	.word	0x00000000
        /*0960*/ 	.word	0x00000000
        /*0964*/ 	.short	0x010a
        /*0966*/ 	.byte	0xff
	.zero		1


	//   ....[133]....
        /*0968*/ 	.word	0x000092c0
        /*096c*/ 	.word	0x00000000
        /*0970*/ 	.word	0x00000000
        /*0974*/ 	.short	0x010a
        /*0976*/ 	.byte	0xff
	.zero		1


	//   ....[134]....
        /*0978*/ 	.word	0x00009320
        /*097c*/ 	.word	0x00000000
        /*0980*/ 	.word	0x00000110
        /*0984*/ 	.short	0x010a
        /*0986*/ 	.byte	0xff
	.zero		1


	//   ....[135]....
        /*0988*/ 	.word	0x00009370
        /*098c*/ 	.word	0x00000000
        /*0990*/ 	.word	0x00000090
        /*0994*/ 	.short	0x010a
        /*0996*/ 	.byte	0xff
	.zero		1


	//   ....[136]....
        /*0998*/ 	.word	0x000093d0
        /*099c*/ 	.word	0x00000000
        /*09a0*/ 	.word	0x00000088
        /*09a4*/ 	.short	0x010a
        /*09a6*/ 	.byte	0xff
	.zero		1


	//   ....[137]....
        /*09a8*/ 	.word	0x00009430
        /*09ac*/ 	.word	0x00000003
        /*09b0*/ 	.word	0x00000060
        /*09b4*/ 	.short	0x010a
        /*09b6*/ 	.byte	0xff
	.zero		1


	//   ....[138]....
        /*09b8*/ 	.word	0x00009490
        /*09bc*/ 	.word	0x00000003
        /*09c0*/ 	.word	0x00000068
        /*09c4*/ 	.short	0x010a
        /*09c6*/ 	.byte	0xff
	.zero		1


	//   ....[139]....
        /*09c8*/ 	.word	0x000094f0
        /*09cc*/ 	.word	0x00000003
        /*09d0*/ 	.word	0x00000070
        /*09d4*/ 	.short	0x010a
        /*09d6*/ 	.byte	0xff
	.zero		1


	//   ....[140]....
        /*09d8*/ 	.word	0x00009550
        /*09dc*/ 	.word	0x00000003
        /*09e0*/ 	.word	0x00000078
        /*09e4*/ 	.short	0x010a
        /*09e6*/ 	.byte	0xff
	.zero		1


	//   ....[141]....
        /*09e8*/ 	.word	0x000095b0
        /*09ec*/ 	.word	0x00000000
        /*09f0*/ 	.word	0x00000060
        /*09f4*/ 	.short	0x010a
        /*09f6*/ 	.byte	0xff
	.zero		1


	//   ....[142]....
        /*09f8*/ 	.word	0x00009610
        /*09fc*/ 	.word	0x00000000
        /*0a00*/ 	.word	0x00000068
        /*0a04*/ 	.short	0x010a
        /*0a06*/ 	.byte	0xff
	.zero		1


	//   ....[143]....
        /*0a08*/ 	.word	0x00009670
        /*0a0c*/ 	.word	0x00000000
        /*0a10*/ 	.word	0x00000070
        /*0a14*/ 	.short	0x010a
        /*0a16*/ 	.byte	0xff
	.zero		1


	//   ....[144]....
        /*0a18*/ 	.word	0x000096c0
        /*0a1c*/ 	.word	0x00000000
        /*0a20*/ 	.word	0x00000090
        /*0a24*/ 	.short	0x010a
        /*0a26*/ 	.byte	0xff
	.zero		1


	//   ....[145]....
        /*0a28*/ 	.word	0x00009720
        /*0a2c*/ 	.word	0x00000000
        /*0a30*/ 	.word	0x00000040
        /*0a34*/ 	.short	0x010a
        /*0a36*/ 	.byte	0xff
	.zero		1


	//   ....[146]....
        /*0a38*/ 	.word	0x00009770
        /*0a3c*/ 	.word	0x00000058
        /*0a40*/ 	.word	0x000000b0
        /*0a44*/ 	.short	0x010a
        /*0a46*/ 	.byte	0xff
	.zero		1


	//   ....[147]....
        /*0a48*/ 	.word	0x000097c0
        /*0a4c*/ 	.word	0x00000003
        /*0a50*/ 	.word	0x00000040
        /*0a54*/ 	.short	0x010a
        /*0a56*/ 	.byte	0xff
	.zero		1


	//   ....[148]....
        /*0a58*/ 	.word	0x00009810
        /*0a5c*/ 	.word	0x0000005c
        /*0a60*/ 	.word	0x00000040
        /*0a64*/ 	.short	0x010a
        /*0a66*/ 	.byte	0xff
	.zero		1


	//   ....[149]....
        /*0a68*/ 	.word	0x00009860
        /*0a6c*/ 	.word	0x0000005c
        /*0a70*/ 	.word	0x00000040
        /*0a74*/ 	.short	0x010a
        /*0a76*/ 	.byte	0xff
	.zero		1


	//----- nvinfo : EIATTR_NUM_MBARRIERS
	.align		4
.L_47:
        /*0a78*/ 	.byte	0x03, 0x38
        /*0a7a*/ 	.short	0x0023


	//----- nvinfo : EIATTR_EXIT_INSTR_OFFSETS
	.align		4
        /*0a7c*/ 	.byte	0x04, 0x1c
        /*0a7e*/ 	.short	(.L_49 - .L_48)


	//   ....[0]....
.L_48:
        /*0a80*/ 	.word	0x000029a0


	//   ....[1]....
        /*0a84*/ 	.word	0x00002ea0


	//   ....[2]....
        /*0a88*/ 	.word	0x00002f00


	//   ....[3]....
        /*0a8c*/ 	.word	0x00004440


	//   ....[4]....
        /*0a90*/ 	.word	0x000054a0


	//   ....[5]....
        /*0a94*/ 	.word	0x000054e0


	//   ....[6]....
        /*0a98*/ 	.word	0x00008a90


	//   ....[7]....
        /*0a9c*/ 	.word	0x00008b10


	//   ....[8]....
        /*0aa0*/ 	.word	0x00008b40


	//   ....[9]....
        /*0aa4*/ 	.word	0x00008bb0


	//----- nvinfo : EIATTR_MAX_THREADS
	.align		4
.L_49:
        /*0aa8*/ 	.byte	0x04, 0x05
        /*0aaa*/ 	.short	(.L_51 - .L_50)
.L_50:
        /*0aac*/ 	.word	0x00000100
        /*0ab0*/ 	.word	0x00000001
        /*0ab4*/ 	.word	0x00000001


	//----- nvinfo : EIATTR_CRS_STACK_SIZE
	.align		4
.L_51:
        /*0ab8*/ 	.byte	0x04, 0x1e
        /*0aba*/ 	.short	(.L_53 - .L_52)
.L_52:
        /*0abc*/ 	.word	0x00000000


	//----- nvinfo : EIATTR_CBANK_PARAM_SIZE
	.align		4
.L_53:
        /*0ac0*/ 	.byte	0x03, 0x19
        /*0ac2*/ 	.short	0x0800


	//----- nvinfo : EIATTR_PARAM_CBANK
	.align		4
        /*0ac4*/ 	.byte	0x04, 0x0a
        /*0ac6*/ 	.short	(.L_55 - .L_54)
	.align		4
.L_54:
        /*0ac8*/ 	.word	index@(.nv.constant0._ZN7cutlass13device_kernelINS_4gemm6kernel13GemmUniversalIN4cute5tupleIJiiiiEEENS1_10collective13CollectiveMmaINS1_35MainloopSm100TmaUmmaWarpSpecializedILi4ELi2ELi4ENS5_IJNS4_1CILi2EEENSA_ILi1EEESC_EEEEENS5_IJNSA_ILi256EEENSA_ILi64EEESG_EEENS_10tfloat32_tENS5_IJlSC_lEEESI_SJ_NS4_8TiledMMAINS4_8MMA_AtomIJNS4_23SM100_MMA_TF32_2x1SM_SSISI_SI_fLi256ELi64ELNS4_4UMMA5MajorE0ELSO_0ELNSN_7ScaleInE0ELSP_0EEEEEENS4_6LayoutINS5_IJSC_SC_SC_EEENS5_IJNSA_ILi0EEESU_SU_EEEEENS5_IJNS4_10UnderscoreESX_SX_EEEEENS4_18SM100_TMA_2SM_LOADENS4_14ComposedLayoutINS4_7SwizzleILi3ELi4ELi3EEENS4_18smem_ptr_flag_bitsILi32EEENSS_INS5_IJNSA_ILi8EEENSA_ILi32EEEEEENS5_IJS17_SC_EEEEEEEvNS4_8identityES10_S1B_vS1C_EENS_8epilogue10collective18CollectiveEpilogueINS1E_23Sm100TmaWarpSpecializedILi4ELi2ELi16ELb1ELb0EEEJNS5_IJNSA_ILi128EEESG_SG_EEENS5_IJNSS_IS1J_SC_EENSS_INSA_ILi16EEESC_EEEEESI_SJ_SI_SJ_NS1E_6fusion15FusionCallbacksIS1I_NS1P_17LinearCombinationISI_fSI_fLNS_15FloatRoundStyleE2EEES1K_S1O_JEEENS4_5SM1004TMEM4LOAD26SM100_TMEM_LOAD_32dp32b16xENS4_13SM90_TMA_LOADENS11_INS12_ILi2ELi4ELi3EEES15_NSS_INS5_IJS16_S1M_EEENS5_IJS1M_SC_EEEEEEENS4_39AutoVectorizingCopyWithAssumedAlignmentILi128EEENS4_14SM90_TMA_STOREES24_S26_S26_EEEvvEEEEvNT_6ParamsE)
        /*0acc*/ 	.short	0x0380
        /*0ace*/ 	.short	0x0800


	//----- nvinfo : EIATTR_SW_WAR
	.align		4
.L_55:
        /*0ad0*/ 	.byte	0x04, 0x36
        /*0ad2*/ 	.short	(.L_57 - .L_56)
.L_56:
        /*0ad4*/ 	.word	0x00000008
.L_57:


//--------------------- .nv.callgraph             --------------------------
	.section	.nv.callgraph,"",@"SHT_CUDA_CALLGRAPH"
	.align	4
	.sectionentsize	8
	.align		4
        /*0000*/ 	.word	0x00000000
	.align		4
        /*0004*/ 	.word	0xffffffff
	.align		4
        /*0008*/ 	.word	index@(_ZN7cutlass13device_kernelINS_4gemm6kernel13GemmUniversalIN4cute5tupleIJiiiiEEENS1_10collective13CollectiveMmaINS1_35MainloopSm100TmaUmmaWarpSpecializedILi4ELi2ELi4ENS5_IJNS4_1CILi2EEENSA_ILi1EEESC_EEEEENS5_IJNSA_ILi256EEENSA_ILi64EEESG_EEENS_10tfloat32_tENS5_IJlSC_lEEESI_SJ_NS4_8TiledMMAINS4_8MMA_AtomIJNS4_23SM100_MMA_TF32_2x1SM_SSISI_SI_fLi256ELi64ELNS4_4UMMA5MajorE0ELSO_0ELNSN_7ScaleInE0ELSP_0EEEEEENS4_6LayoutINS5_IJSC_SC_SC_EEENS5_IJNSA_ILi0EEESU_SU_EEEEENS5_IJNS4_10UnderscoreESX_SX_EEEEENS4_18SM100_TMA_2SM_LOADENS4_14ComposedLayoutINS4_7SwizzleILi3ELi4ELi3EEENS4_18smem_ptr_flag_bitsILi32EEENSS_INS5_IJNSA_ILi8EEENSA_ILi32EEEEEENS5_IJS17_SC_EEEEEEEvNS4_8identityES10_S1B_vS1C_EENS_8epilogue10collective18CollectiveEpilogueINS1E_23Sm100TmaWarpSpecializedILi4ELi2ELi16ELb1ELb0EEEJNS5_IJNSA_ILi128EEESG_SG_EEENS5_IJNSS_IS1J_SC_EENSS_INSA_ILi16EEESC_EEEEESI_SJ_SI_SJ_NS1E_6fusion15FusionCallbacksIS1I_NS1P_17LinearCombinationISI_fSI_fLNS_15FloatRoundStyleE2EEES1K_S1O_JEEENS4_5SM1004TMEM4LOAD26SM100_TMEM_LOAD_32dp32b16xENS4_13SM90_TMA_LOADENS11_INS12_ILi2ELi4ELi3EEES15_NSS_INS5_IJS16_S1M_EEENS5_IJS1M_SC_EEEEEEENS4_39AutoVectorizingCopyWithAssumedAlignmentILi128EEENS4_14SM90_TMA_STOREES24_S26_S26_EEEvvEEEEvNT_6ParamsE)
	.align		4
        /*000c*/ 	.word	index@(__assertfail)
	.align		4
        /*0010*/ 	.word	0x00000000
	.align		4
        /*0014*/ 	.word	0xfffffffe
	.align		4
        /*0018*/ 	.word	0x00000000
	.align		4
        /*001c*/ 	.word	0xfffffffd
	.align		4
        /*0020*/ 	.word	0x00000000
	.align		4
        /*0024*/ 	.word	0xfffffffc


//--------------------- .nv.constant4             --------------------------
	.section	.nv.constant4,"a",@progbits
	.align	8
	.align		8
.nv.constant4:
        /*0000*/ 	.dword	__assertfail
	.align		8
        /*0008*/ 	.dword	__unnamed_1
	.align		8
        /*0010*/ 	.dword	__unnamed_2
	.align		8
        /*0018*/ 	.dword	_ZN40_INTERNAL_40c3d25f_4_k_cu_f7c9bd0b_112304cuda3std3__45__cpo5beginE
	.align		8
        /*0020*/ 	.dword	_ZN40_INTERNAL_40c3d25f_4_k_cu_f7c9bd0b_112304cuda3std3__45__cpo3endE
	.align		8
        /*0028*/ 	.dword	_ZN40_INTERNAL_40c3d25f_4_k_cu_f7c9bd0b_112304cuda3std3__45__cpo6cbeginE
	.align		8
        /*0030*/ 	.dword	_ZN40_INTERNAL_40c3d25f_4_k_cu_f7c9bd0b_112304cuda3std3__45__cpo4cendE
	.align		8
        /*0038*/ 	.dword	_ZN40_INTERNAL_40c3d25f_4_k_cu_f7c9bd0b_112304cuda3std3__442_GLOBAL__N__40c3d25f_4_k_cu_f7c9bd0b_112306ignoreE
	.align		8
        /*0040*/ 	.dword	_ZN40_INTERNAL_40c3d25f_4_k_cu_f7c9bd0b_112304cuda3std3__419piecewise_constructE
	.align		8
        /*0048*/ 	.dword	_ZN40_INTERNAL_40c3d25f_4_k_cu_f7c9bd0b_112304cuda3std3__48in_placeE
	.align		8
        /*0050*/ 	.dword	_ZN40_INTERNAL_40c3d25f_4_k_cu_f7c9bd0b_112304cuda3std6ranges3__45__cpo4swapE
	.align		8
        /*0058*/ 	.dword	_ZN40_INTERNAL_40c3d25f_4_k_cu_f7c9bd0b_112304cuda3std6ranges3__45__cpo9iter_moveE
	.align		8
        /*0060*/ 	.dword	_ZN40_INTERNAL_40c3d25f_4_k_cu_f7c9bd0b_112304cute7productE
	.align		8
        /*0068*/ 	.dword	_ZN40_INTERNAL_40c3d25f_4_k_cu_f7c9bd0b_112304cute1_E
	.align		8
        /*0070*/ 	.dword	$str$25
	.align		8
        /*0078*/ 	.dword	$str$26
	.align		8
        /*0080*/ 	.dword	$str$27
	.align		8
        /*0088*/ 	.dword	$str$28


//--------------------- .text._ZN7cutlass13device_kernelINS_4gemm6kernel13GemmUniversalIN4cute5tupleIJiiiiEEENS1_10collective13CollectiveMmaINS1_35MainloopSm100TmaUmmaWarpSpecializedILi4ELi2ELi4ENS5_IJNS4_1CILi2EEENSA_ILi1EEESC_EEEEENS5_IJNSA_ILi256EEENSA_ILi64EEESG_EEENS_10tfloat32_tENS5_IJlSC_lEEESI_SJ_NS4_8TiledMMAINS4_8MMA_AtomIJNS4_23SM100_MMA_TF32_2x1SM_SSISI_SI_fLi256ELi64ELNS4_4UMMA5MajorE0ELSO_0ELNSN_7ScaleInE0ELSP_0EEEEEENS4_6LayoutINS5_IJSC_SC_SC_EEENS5_IJNSA_ILi0EEESU_SU_EEEEENS5_IJNS4_10UnderscoreESX_SX_EEEEENS4_18SM100_TMA_2SM_LOADENS4_14ComposedLayoutINS4_7SwizzleILi3ELi4ELi3EEENS4_18smem_ptr_flag_bitsILi32EEENSS_INS5_IJNSA_ILi8EEENSA_ILi32EEEEEENS5_IJS17_SC_EEEEEEEvNS4_8identityES10_S1B_vS1C_EENS_8epilogue10collective18CollectiveEpilogueINS1E_23Sm100TmaWarpSpecializedILi4ELi2ELi16ELb1ELb0EEEJNS5_IJNSA_ILi128EEESG_SG_EEENS5_IJNSS_IS1J_SC_EENSS_INSA_ILi16EEESC_EEEEESI_SJ_SI_SJ_NS1E_6fusion15FusionCallbacksIS1I_NS1P_17LinearCombinationISI_fSI_fLNS_15FloatRoundStyleE2EEES1K_S1O_JEEENS4_5SM1004TMEM4LOAD26SM100_TMEM_LOAD_32dp32b16xENS4_13SM90_TMA_LOADENS11_INS12_ILi2ELi4ELi3EEES15_NSS_INS5_IJS16_S1M_EEENS5_IJS1M_SC_EEEEEEENS4_39AutoVectorizingCopyWithAssumedAlignmentILi128EEENS4_14SM90_TMA_STOREES24_S26_S26_EEEvvEEEEvNT_6ParamsE --------------------------
	.section	.text._ZN7cutlass13device_kernelINS_4gemm6kernel13GemmUniversalIN4cute5tupleIJiiiiEEENS1_10collective13CollectiveMmaINS1_35MainloopSm100TmaUmmaWarpSpecializedILi4ELi2ELi4ENS5_IJNS4_1CILi2EEENSA_ILi1EEESC_EEEEENS5_IJNSA_ILi256EEENSA_ILi64EEESG_EEENS_10tfloat32_tENS5_IJlSC_lEEESI_SJ_NS4_8TiledMMAINS4_8MMA_AtomIJNS4_23SM100_MMA_TF32_2x1SM_SSISI_SI_fLi256ELi64ELNS4_4UMMA5MajorE0ELSO_0ELNSN_7ScaleInE0ELSP_0EEEEEENS4_6LayoutINS5_IJSC_SC_SC_EEENS5_IJNSA_ILi0EEESU_SU_EEEEENS5_IJNS4_10UnderscoreESX_SX_EEEEENS4_18SM100_TMA_2SM_LOADENS4_14ComposedLayoutINS4_7SwizzleILi3ELi4ELi3EEENS4_18smem_ptr_flag_bitsILi32EEENSS_INS5_IJNSA_ILi8EEENSA_ILi32EEEEEENS5_IJS17_SC_EEEEEEEvNS4_8identityES10_S1B_vS1C_EENS_8epilogue10collective18CollectiveEpilogueINS1E_23Sm100TmaWarpSpecializedILi4ELi2ELi16ELb1ELb0EEEJNS5_IJNSA_ILi128EEESG_SG_EEENS5_IJNSS_IS1J_SC_EENSS_INSA_ILi16EEESC_EEEEESI_SJ_SI_SJ_NS1E_6fusion15FusionCallbacksIS1I_NS1P_17LinearCombinationISI_fSI_fLNS_15FloatRoundStyleE2EEES1K_S1O_JEEENS4_5SM1004TMEM4LOAD26SM100_TMEM_LOAD_32dp32b16xENS4_13SM90_TMA_LOADENS11_INS12_ILi2ELi4ELi3EEES15_NSS_INS5_IJS16_S1M_EEENS5_IJS1M_SC_EEEEEEENS4_39AutoVectorizingCopyWithAssumedAlignmentILi128EEENS4_14SM90_TMA_STOREES24_S26_S26_EEEvvEEEEvNT_6ParamsE,"ax",@progbits
	.align	128
.text._ZN7cutlass13device_kernelINS_4gemm6kernel13GemmUniversalIN4cute5tupleIJiiiiEEENS1_10collective13CollectiveMmaINS1_35MainloopSm100TmaUmmaWarpSpecializedILi4ELi2ELi4ENS5_IJNS4_1CILi2EEENSA_ILi1EEESC_EEEEENS5_IJNSA_ILi256EEENSA_ILi64EEESG_EEENS_10tfloat32_tENS5_IJlSC_lEEESI_SJ_NS4_8TiledMMAINS4_8MMA_AtomIJNS4_23SM100_MMA_TF32_2x1SM_SSISI_SI_fLi256ELi64ELNS4_4UMMA5MajorE0ELSO_0ELNSN_7ScaleInE0ELSP_0EEEEEENS4_6LayoutINS5_IJSC_SC_SC_EEENS5_IJNSA_ILi0EEESU_SU_EEEEENS5_IJNS4_10UnderscoreESX_SX_EEEEENS4_18SM100_TMA_2SM_LOADENS4_14ComposedLayoutINS4_7SwizzleILi3ELi4ELi3EEENS4_18smem_ptr_flag_bitsILi32EEENSS_INS5_IJNSA_ILi8EEENSA_ILi32EEEEEENS5_IJS17_SC_EEEEEEEvNS4_8identityES10_S1B_vS1C_EENS_8epilogue10collective18CollectiveEpilogueINS1E_23Sm100TmaWarpSpecializedILi4ELi2ELi16ELb1ELb0EEEJNS5_IJNSA_ILi128EEESG_SG_EEENS5_IJNSS_IS1J_SC_EENSS_INSA_ILi16EEESC_EEEEESI_SJ_SI_SJ_NS1E_6fusion15FusionCallbacksIS1I_NS1P_17LinearCombinationISI_fSI_fLNS_15FloatRoundStyleE2EEES1K_S1O_JEEENS4_5SM1004TMEM4LOAD26SM100_TMEM_LOAD_32dp32b16xENS4_13SM90_TMA_LOADENS11_INS12_ILi2ELi4ELi3EEES15_NSS_INS5_IJS16_S1M_EEENS5_IJS1M_SC_EEEEEEENS4_39AutoVectorizingCopyWithAssumedAlignmentILi128EEENS4_14SM90_TMA_STOREES24_S26_S26_EEEvvEEEEvNT_6ParamsE:
        .type           _ZN7cutlass13device_kernelINS_4gemm6kernel13GemmUniversalIN4cute5tupleIJiiiiEEENS1_10collective13CollectiveMmaINS1_35MainloopSm100TmaUmmaWarpSpecializedILi4ELi2ELi4ENS5_IJNS4_1CILi2EEENSA_ILi1EEESC_EEEEENS5_IJNSA_ILi256EEENSA_ILi64EEESG_EEENS_10tfloat32_tENS5_IJlSC_lEEESI_SJ_NS4_8TiledMMAINS4_8MMA_AtomIJNS4_23SM100_MMA_TF32_2x1SM_SSISI_SI_fLi256ELi64ELNS4_4UMMA5MajorE0ELSO_0ELNSN_7ScaleInE0ELSP_0EEEEEENS4_6LayoutINS5_IJSC_SC_SC_EEENS5_IJNSA_ILi0EEESU_SU_EEEEENS5_IJNS4_10UnderscoreESX_SX_EEEEENS4_18SM100_TMA_2SM_LOADENS4_14ComposedLayoutINS4_7SwizzleILi3ELi4ELi3EEENS4_18smem_ptr_flag_bitsILi32EEENSS_INS5_IJNSA_ILi8EEENSA_ILi32EEEEEENS5_IJS17_SC_EEEEEEEvNS4_8identityES10_S1B_vS1C_EENS_8epilogue10collective18CollectiveEpilogueINS1E_23Sm100TmaWarpSpecializedILi4ELi2ELi16ELb1ELb0EEEJNS5_IJNSA_ILi128EEESG_SG_EEENS5_IJNSS_IS1J_SC_EENSS_INSA_ILi16EEESC_EEEEESI_SJ_SI_SJ_NS1E_6fusion15FusionCallbacksIS1I_NS1P_17LinearCombinationISI_fSI_fLNS_15FloatRoundStyleE2EEES1K_S1O_JEEENS4_5SM1004TMEM4LOAD26SM100_TMEM_LOAD_32dp32b16xENS4_13SM90_TMA_LOADENS11_INS12_ILi2ELi4ELi3EEES15_NSS_INS5_IJS16_S1M_EEENS5_IJS1M_SC_EEEEEEENS4_39AutoVectorizingCopyWithAssumedAlignmentILi128EEENS4_14SM90_TMA_STOREES24_S26_S26_EEEvvEEEEvNT_6ParamsE,@function
        .size           _ZN7cutlass13device_kernelINS_4gemm6kernel13GemmUniversalIN4cute5tupleIJiiiiEEENS1_10collective13CollectiveMmaINS1_35MainloopSm100TmaUmmaWarpSpecializedILi4ELi2ELi4ENS5_IJNS4_1CILi2EEENSA_ILi1EEESC_EEEEENS5_IJNSA_ILi256EEENSA_ILi64EEESG_EEENS_10tfloat32_tENS5_IJlSC_lEEESI_SJ_NS4_8TiledMMAINS4_8MMA_AtomIJNS4_23SM100_MMA_TF32_2x1SM_SSISI_SI_fLi256ELi64ELNS4_4UMMA5MajorE0ELSO_0ELNSN_7ScaleInE0ELSP_0EEEEEENS4_6LayoutINS5_IJSC_SC_SC_EEENS5_IJNSA_ILi0EEESU_SU_EEEEENS5_IJNS4_10UnderscoreESX_SX_EEEEENS4_18SM100_TMA_2SM_LOADENS4_14ComposedLayoutINS4_7SwizzleILi3ELi4ELi3EEENS4_18smem_ptr_flag_bitsILi32EEENSS_INS5_IJNSA_ILi8EEENSA_ILi32EEEEEENS5_IJS17_SC_EEEEEEEvNS4_8identityES10_S1B_vS1C_EENS_8epilogue10collective18CollectiveEpilogueINS1E_23Sm100TmaWarpSpecializedILi4ELi2ELi16ELb1ELb0EEEJNS5_IJNSA_ILi128EEESG_SG_EEENS5_IJNSS_IS1J_SC_EENSS_INSA_ILi16EEESC_EEEEESI_SJ_SI_SJ_NS1E_6fusion15FusionCallbacksIS1I_NS1P_17LinearCombinationISI_fSI_fLNS_15FloatRoundStyleE2EEES1K_S1O_JEEENS4_5SM1004TMEM4LOAD26SM100_TMEM_LOAD_32dp32b16xENS4_13SM90_TMA_LOADENS11_INS12_ILi2ELi4ELi3EEES15_NSS_INS5_IJS16_S1M_EEENS5_IJS1M_SC_EEEEEEENS4_39AutoVectorizingCopyWithAssumedAlignmentILi128EEENS4_14SM90_TMA_STOREES24_S26_S26_EEEvvEEEEvNT_6ParamsE,(.L_x_197 - _ZN7cutlass13device_kernelINS_4gemm6kernel13GemmUniversalIN4cute5tupleIJiiiiEEENS1_10collective13CollectiveMmaINS1_35MainloopSm100TmaUmmaWarpSpecializedILi4ELi2ELi4ENS5_IJNS4_1CILi2EEENSA_ILi1EEESC_EEEEENS5_IJNSA_ILi256EEENSA_ILi64EEESG_EEENS_10tfloat32_tENS5_IJlSC_lEEESI_SJ_NS4_8TiledMMAINS4_8MMA_AtomIJNS4_23SM100_MMA_TF32_2x1SM_SSISI_SI_fLi256ELi64ELNS4_4UMMA5MajorE0ELSO_0ELNSN_7ScaleInE0ELSP_0EEEEEENS4_6LayoutINS5_IJSC_SC_SC_EEENS5_IJNSA_ILi0EEESU_SU_EEEEENS5_IJNS4_10UnderscoreESX_SX_EEEEENS4_18SM100_TMA_2SM_LOADENS4_14ComposedLayoutINS4_7SwizzleILi3ELi4ELi3EEENS4_18smem_ptr_flag_bitsILi32EEENSS_INS5_IJNSA_ILi8EEENSA_ILi32EEEEEENS5_IJS17_SC_EEEEEEEvNS4_8identityES10_S1B_vS1C_EENS_8epilogue10collective18CollectiveEpilogueINS1E_23Sm100TmaWarpSpecializedILi4ELi2ELi16ELb1ELb0EEEJNS5_IJNSA_ILi128EEESG_SG_EEENS5_IJNSS_IS1J_SC_EENSS_INSA_ILi16EEESC_EEEEESI_SJ_SI_SJ_NS1E_6fusion15FusionCallbacksIS1I_NS1P_17LinearCombinationISI_fSI_fLNS_15FloatRoundStyleE2EEES1K_S1O_JEEENS4_5SM1004TMEM4LOAD26SM100_TMEM_LOAD_32dp32b16xENS4_13SM90_TMA_LOADENS11_INS12_ILi2ELi4ELi3EEES15_NSS_INS5_IJS16_S1M_EEENS5_IJS1M_SC_EEEEEEENS4_39AutoVectorizingCopyWithAssumedAlignmentILi128EEENS4_14SM90_TMA_STOREES24_S26_S26_EEEvvEEEEvNT_6ParamsE)
        .other          _ZN7cutlass13device_kernelINS_4gemm6kernel13GemmUniversalIN4cute5tupleIJiiiiEEENS1_10collective13CollectiveMmaINS1_35MainloopSm100TmaUmmaWarpSpecializedILi4ELi2ELi4ENS5_IJNS4_1CILi2EEENSA_ILi1EEESC_EEEEENS5_IJNSA_ILi256EEENSA_ILi64EEESG_EEENS_10tfloat32_tENS5_IJlSC_lEEESI_SJ_NS4_8TiledMMAINS4_8MMA_AtomIJNS4_23SM100_MMA_TF32_2x1SM_SSISI_SI_fLi256ELi64ELNS4_4UMMA5MajorE0ELSO_0ELNSN_7ScaleInE0ELSP_0EEEEEENS4_6LayoutINS5_IJSC_SC_SC_EEENS5_IJNSA_ILi0EEESU_SU_EEEEENS5_IJNS4_10UnderscoreESX_SX_EEEEENS4_18SM100_TMA_2SM_LOADENS4_14ComposedLayoutINS4_7SwizzleILi3ELi4ELi3EEENS4_18smem_ptr_flag_bitsILi32EEENSS_INS5_IJNSA_ILi8EEENSA_ILi32EEEEEENS5_IJS17_SC_EEEEEEEvNS4_8identityES10_S1B_vS1C_EENS_8epilogue10collective18CollectiveEpilogueINS1E_23Sm100TmaWarpSpecializedILi4ELi2ELi16ELb1ELb0EEEJNS5_IJNSA_ILi128EEESG_SG_EEENS5_IJNSS_IS1J_SC_EENSS_INSA_ILi16EEESC_EEEEESI_SJ_SI_SJ_NS1E_6fusion15FusionCallbacksIS1I_NS1P_17LinearCombinationISI_fSI_fLNS_15FloatRoundStyleE2EEES1K_S1O_JEEENS4_5SM1004TMEM4LOAD26SM100_TMEM_LOAD_32dp32b16xENS4_13SM90_TMA_LOADENS11_INS12_ILi2ELi4ELi3EEES15_NSS_INS5_IJS16_S1M_EEENS5_IJS1M_SC_EEEEEEENS4_39AutoVectorizingCopyWithAssumedAlignmentILi128EEENS4_14SM90_TMA_STOREES24_S26_S26_EEEvvEEEEvNT_6ParamsE,@"STO_CUDA_ENTRY STV_DEFAULT"
_ZN7cutlass13device_kernelINS_4gemm6kernel13GemmUniversalIN4cute5tupleIJiiiiEEENS1_10collective13CollectiveMmaINS1_35MainloopSm100TmaUmmaWarpSpecializedILi4ELi2ELi4ENS5_IJNS4_1CILi2EEENSA_ILi1EEESC_EEEEENS5_IJNSA_ILi256EEENSA_ILi64EEESG_EEENS_10tfloat32_tENS5_IJlSC_lEEESI_SJ_NS4_8TiledMMAINS4_8MMA_AtomIJNS4_23SM100_MMA_TF32_2x1SM_SSISI_SI_fLi256ELi64ELNS4_4UMMA5MajorE0ELSO_0ELNSN_7ScaleInE0ELSP_0EEEEEENS4_6LayoutINS5_IJSC_SC_SC_EEENS5_IJNSA_ILi0EEESU_SU_EEEEENS5_IJNS4_10UnderscoreESX_SX_EEEEENS4_18SM100_TMA_2SM_LOADENS4_14ComposedLayoutINS4_7SwizzleILi3ELi4ELi3EEENS4_18smem_ptr_flag_bitsILi32EEENSS_INS5_IJNSA_ILi8EEENSA_ILi32EEEEEENS5_IJS17_SC_EEEEEEEvNS4_8identityES10_S1B_vS1C_EENS_8epilogue10collective18CollectiveEpilogueINS1E_23Sm100TmaWarpSpecializedILi4ELi2ELi16ELb1ELb0EEEJNS5_IJNSA_ILi128EEESG_SG_EEENS5_IJNSS_IS1J_SC_EENSS_INSA_ILi16EEESC_EEEEESI_SJ_SI_SJ_NS1E_6fusion15FusionCallbacksIS1I_NS1P_17LinearCombinationISI_fSI_fLNS_15FloatRoundStyleE2EEES1K_S1O_JEEENS4_5SM1004TMEM4LOAD26SM100_TMEM_LOAD_32dp32b16xENS4_13SM90_TMA_LOADENS11_INS12_ILi2ELi4ELi3EEES15_NSS_INS5_IJS16_S1M_EEENS5_IJS1M_SC_EEEEEEENS4_39AutoVectorizingCopyWithAssumedAlignmentILi128EEENS4_14SM90_TMA_STOREES24_S26_S26_EEEvvEEEEvNT_6ParamsE:
[----:B------:R-:W1:Y:S01]  /*0000*/  LDC R1, c[0x0][0x37c] ;  /* 0x0000df00ff017b82 */ /* 0x000e620000000800 */
[----:B------:R-:W2:Y:S01]  /*0010*/  S2R R81, SR_TID.X ;  /* 0x0000000000517919 */ /* 0x000ea20000002100 */
[----:B------:R-:W3:Y:S06]  /*0020*/  LDCU.64 UR6, c[0x0][0x890] ;  /* 0x00011200ff0677ac */ /* 0x000eec0008000a00 */
[----:B------:R-:W4:Y:S01]  /*0030*/  S2UR UR37, SR_CgaCtaId ;  /* 0x00000000002579c3 */ /* 0x000f220000008800 */
[----:B------:R-:W-:Y:S02]  /*0040*/  PRMT R67, RZ, 0x7610, R67 ;  /* 0x00007610ff437816 */ /* 0x000fe40000000043 */
[----:B------:R-:W-:Y:S01]  /*0050*/  ELECT P1, URZ, PT ;  /* 0x0000000000ff782f */ /* 0x000fe20003820000 */
[----:B------:R-:W1:Y:S01]  /*0060*/  LDCU.64 UR46, c[0x0][0x358] ;  /* 0x00006b00ff2e77ac */ /* 0x000e620008000a00 */
[----:B---3--:R-:W-:-:S04]  /*0070*/  UISETP.NE.U32.AND UP0, UPT, UR6, URZ, UPT ;  /* 0x000000ff0600728c */ /* 0x008fc8000bf05070 */
[----:B------:R-:W-:Y:S02]  /*0080*/  UISETP.NE.AND.EX UP0, UPT, UR7, URZ, UPT, UP0 ;  /* 0x000000ff0700728c */ /* 0x000fe4000bf05300 */
[----:B----4-:R-:W-:Y:S02]  /*0090*/  ULOP3.LUT UR5, UR37, 0x1, URZ, 0xc0, !UPT ;  /* 0x0000000125057892 */ /* 0x010fe4000f8ec0ff */
[----:B------:R-:W-:Y:S01]  /*00a0*/  ULOP3.LUT UR4, UR37, 0x1, URZ, 0x3c, !UPT ;  /* 0x0000000125047892 */ /* 0x000fe2000f8e3cff */
[----:B--2---:R-:W-:-:S05]  /*00b0*/  SHF.R.U32.HI R72, RZ, 0x5, R81 ;  /* 0x00000005ff487819 */ /* 0x004fca0000011651 */
[----:B------:R-:W2:Y:S02]  /*00c0*/  SHFL.IDX PT, R0, R72, RZ, 0x1f ;  /* 0x00001fff48007589 */ /* 0x000ea400000e0000 */
[----:B--2---:R-:W-:Y:S01]  /*00d0*/  R2UR UR10, R0 ;  /* 0x00000000000a72ca */ /* 0x004fe200000e0000 */
[----:B-1----:R-:W-:-:S14]  /*00e0*/  BRA.U UP0, `(.L_x_0) ;  /* 0x00000001002c7547 */ /* 0x002fdc000b800000 */
[----:B------:R-:W1:Y:S02]  /*00f0*/  LDCU.64 UR8, c[0x0][0x888] ;  /* 0x00011100ff0877ac */ /* 0x000e640008000a00 */
[----:B-1----:R-:W-:-:S04]  /*0100*/  UISETP.NE.U32.AND UP0, UPT, UR8, URZ, UPT ;  /* 0x000000ff0800728c */ /* 0x002fc8000bf05070 */
[----:B------:R-:W-:-:S09]  /*0110*/  UISETP.NE.AND.EX UP0, UPT, UR9, URZ, UPT, UP0 ;  /* 0x000000ff0900728c */ /* 0x000fd2000bf05300 */
[----:B------:R-:W-:Y:S05]  /*0120*/  BRA.U !UP0, `(.L_x_1) ;  /* 0x0000000108107547 */ /* 0x000fea000b800000 */
[----:B------:R-:W1:Y:S02]  /*0130*/  LDC.64 R2, c[0x0][0x888] ;  /* 0x00022200ff027b82 */ /* 0x000e640000000a00 */
[----:B-1----:R1:W5:Y:S01]  /*0140*/  LDG.E R35, desc[UR46][R2.64] ;  /* 0x0000002e02237981 */ /* 0x002362000c1e1900 */
[----:B------:R-:W-:Y:S01]  /*0150*/  HFMA2 R67, -RZ, RZ, 0, 5.9604644775390625e-08 ;  /* 0x00000001ff437431 */ /* 0x000fe200000001ff */
[----:B------:R-:W-:Y:S05]  /*0160*/  BRA `(.L_x_0) ;  /* 0x00000000000c7947 */ /* 0x000fea0003800000 */
.L_x_1:
[----:B------:R-:W1:Y:S01]  /*0170*/  LDCU UR8, c[0x0][0x880] ;  /* 0x00011000ff0877ac */ /* 0x000e620008000800 */
[----:B------:R-:W-:Y:S01]  /*0180*/  HFMA2 R67, -RZ, RZ, 0, 5.9604644775390625e-08 ;  /* 0x00000001ff437431 */ /* 0x000fe200000001ff */
[----:B-1----:R-:W-:-:S07]  /*0190*/  MOV R35, UR8 ;  /* 0x0000000800237c02 */ /* 0x002fce0008000f00 */
.L_x_0:
[----:B------:R-:W2:Y:S02]  /*01a0*/  LDCU.64 UR8, c[0x0][0x8b0] ;  /* 0x00011600ff0877ac */ /* 0x000ea40008000a00 */
[----:B--2---:R-:W-:-:S04]  /*01b0*/  UISETP.NE.U32.AND UP0, UPT, UR8, URZ, UPT ;  /* 0x000000ff0800728c */ /* 0x004fc8000bf05070 */
[----:B------:R-:W-:-:S09]  /*01c0*/  UISETP.NE.AND.EX UP0, UPT, UR9, URZ, UPT, UP0 ;  /* 0x000000ff0900728c */ /* 0x000fd2000bf05300 */
[----:B------:R-:W-:Y:S05]  /*01d0*/  BRA.U UP0, `(.L_x_2) ;  /* 0x0000000100247547 */ /* 0x000fea000b800000 */
[----:B------:R-:W2:Y:S02]  /*01e0*/  LDCU.64 UR8, c[0x0][0x8a8] ;  /* 0x00011500ff0877ac */ /* 0x000ea40008000a00 */
[----:B--2---:R-:W-:-:S04]  /*01f0*/  UISETP.NE.U32.AND UP0, UPT, UR8, URZ, UPT ;  /* 0x000000ff0800728c */ /* 0x004fc8000bf05070 */
[----:B------:R-:W-:-:S09]  /*0200*/  UISETP.NE.AND.EX UP0, UPT, UR9, URZ, UPT, UP0 ;  /* 0x000000ff0900728c */ /* 0x000fd2000bf05300 */
[----:B------:R-:W-:Y:S05]  /*0210*/  BRA.U !UP0, `(.L_x_3) ;  /* 0x00000001080c7547 */ /* 0x000fea000b800000 */
[----:B------:R-:W2:Y:S02]  /*0220*/  LDC.64 R32, c[0x0][0x8a8] ;  /* 0x00022a00ff207b82 */ /* 0x000ea40000000a00 */
[----:B--2---:R2:W5:Y:S01]  /*0230*/  LDG.E R32, desc[UR46][R32.64] ;  /* 0x0000002e20207981 */ /* 0x004562000c1e1900 */
[----:B------:R-:W-:Y:S05]  /*0240*/  BRA `(.L_x_2) ;  /* 0x0000000000087947 */ /* 0x000fea0003800000 */
.L_x_3:
[----:B------:R-:W2:Y:S02]  /*0250*/  LDCU UR8, c[0x0][0x8a0] ;  /* 0x00011400ff0877ac */ /* 0x000ea40008000800 */
[----:B--2---:R-:W-:Y:S02]  /*0260*/  MOV R32, UR8 ;  /* 0x0000000800207c02 */ /* 0x004fe40008000f00 */
.L_x_2:
[----:B------:R-:W-:Y:S01]  /*0270*/  IMAD.U32 R0, RZ, RZ, UR10 ;  /* 0x0000000aff007e24 */ /* 0x000fe2000f8e00ff */
[----:B------:R-:W-:Y:S04]  /*0280*/  BSSY.RECONVERGENT B0, `(.L_x_4) ;  /* 0x000000c000007945 */ /* 0x000fe80003800200 */
[C---:B------:R-:W-:Y:S02]  /*0290*/  ISETP.NE.OR P2, PT, R0.reuse, 0x1, !P1 ;  /* 0x000000010000780c */ /* 0x040fe40004f45670 */
[----:B------:R-:W-:-:S11]  /*02a0*/  ISETP.NE.OR P0, PT, R0, 0x3, !P1 ;  /* 0x000000030000780c */ /* 0x000fd60004f05670 */
[----:B------:R-:W-:Y:S05]  /*02b0*/  @P2 BRA `(.L_x_5) ;  /* 0x0000000000202947 */ /* 0x000fea0003800000 */
[----:B------:R-:W3:Y:S02]  /*02c0*/  LDCU.64 UR8, c[0x0][0x348] ;  /* 0x00006900ff0877ac */ /* 0x000ee40008000a00 */
[----:B---3--:R-:W-:Y:S02]  /*02d0*/  UIADD3 UR12, UP1, UPT, UR8, 0x80, URZ ;  /* 0x00000080080c7890 */ /* 0x008fe4000ff3e0ff */
[----:B------:R-:W-:Y:S02]  /*02e0*/  UIADD3 UR8, UP0, UPT, UR8, 0x180, URZ ;  /* 0x0000018008087890 */ /* 0x000fe4000ff1e0ff */
[----:B------:R-:W-:Y:S02]  /*02f0*/  UIADD3.X UR13, UPT, UPT, URZ, UR9, URZ, UP1, !UPT ;  /* 0x00000009ff0d7290 */ /* 0x000fe40008ffe4ff */
[----:B------:R-:W-:-:S07]  /*0300*/  UIADD3.X UR9, UPT, UPT, URZ, UR9, URZ, UP0, !UPT ;  /* 0x00000009ff097290 */ /* 0x000fce00087fe4ff */
[----:B------:R3:W-:Y:S02]  /*0310*/  UTMACCTL.PF [UR12] ;  /* 0x000000000c0079b9 */ /* 0x0007e40008040000 */
[----:B------:R3:W-:Y:S02]  /*0320*/  UTMACCTL.PF [UR8] ;  /* 0x00000000080079b9 */ /* 0x0007e40008040000 */
[----:B---3--:R-:W-:Y:S01]  /*0330*/  NOP ;  /* 0x0000000000007918 */ /* 0x008fe20000000000 */
.L_x_5:
[----:B------:R-:W-:Y:S05]  /*0340*/  BSYNC.RECONVERGENT B0 ;  /* 0x0000000000007941 */ /* 0x000fea0003800200 */
.L_x_4:
[----:B------:R-:W-:Y:S04]  /*0350*/  BSSY.RECONVERGENT B0, `(.L_x_6) ;  /* 0x000000a000007945 */ /* 0x000fe80003800200 */
        /* <DEDUP_REMOVED lines=9> */
.L_x_7:
[----:B------:R-:W-:Y:S05]  /*03f0*/  BSYNC.RECONVERGENT B0 ;  /* 0x0000000000007941 */ /* 0x000fea0003800200 */
.L_x_6:
[----:B------:R-:W3:Y:S01]  /*0400*/  LDCU.64 UR8, c[0x0][0x888] ;  /* 0x00011100ff0877ac */ /* 0x000ee20008000a00 */
[----:B------:R-:W-:Y:S02]  /*0410*/  UISETP.EQ.U32.AND UP1, UPT, UR6, URZ, UPT ;  /* 0x000000ff0600728c */ /* 0x000fe4000bf22070 */
[----:B------:R-:W-:Y:S02]  /*0420*/  UPLOP3.LUT UP5, UPT, UPT, UPT, UPT, 0x80, 0x8 ;  /* 0x000000000008789c */ /* 0x000fe40003faf070 */
[----:B---3--:R-:W-:-:S04]  /*0430*/  UISETP.NE.U32.AND UP0, UPT, UR8, URZ, UPT ;  /* 0x000000ff0800728c */ /* 0x008fc8000bf05070 */
[----:B------:R-:W-:-:S04]  /*0440*/  UISETP.NE.AND.EX UP0, UPT, UR9, URZ, UPT, UP0 ;  /* 0x000000ff0900728c */ /* 0x000fc8000bf05300 */
[----:B------:R-:W-:-:S04]  /*0450*/  UISETP.EQ.OR.EX UP2, UPT, UR7, URZ, !UP0, UP1 ;  /* 0x000000ff0700728c */ /* 0x000fc8000c742710 */
[----:B------:R-:W-:-:S05]  /*0460*/  UP2UR UR50, UPR, URZ, 0x4 ;  /* 0x00000004ff327883 */ /* 0x000fca0008000000 */
[----:B------:R-:W-:Y:S07]  /*0470*/  BRA.U !UP2, `(.L_x_8) ;  /* 0x000000010a207547 */ /* 0x000fee000b800000 */
[----:B------:R-:W-:Y:S01]  /*0480*/  UISETP.NE.U32.AND UP2, UPT, UR6, URZ, UPT ;  /* 0x000000ff0600728c */ /* 0x000fe2000bf45070 */
[----:B-----5:R-:W-:Y:S01]  /*0490*/  FSETP.NEU.AND P0, PT, R35, RZ, PT ;  /* 0x000000ff2300720b */ /* 0x020fe20003f0d000 */
[----:B------:R-:W-:Y:S02]  /*04a0*/  USEL UR6, URZ, 0xffffffff, UP0 ;  /* 0xffffffffff067887 */ /* 0x000fe40008000000 */
[----:B------:R-:W-:-:S10]  /*04b0*/  UISETP.NE.AND.EX UP2, UPT, UR7, URZ, UPT, UP2 ;  /* 0x000000ff0700728c */ /* 0x000fd4000bf45320 */
[----:B------:R-:W-:Y:S01]  /*04c0*/  VOTEU.ANY UP1, P0 ;  /* 0x0000000000ff7886 */ /* 0x000fe20000020100 */
[----:B------:R-:W-:-:S04]  /*04d0*/  @!UP2 USEL UR6, URZ, 0xffffffff, UP1 ;  /* 0xffffffffff06a887 */ /* 0x000fc80008800000 */
[----:B------:R-:W-:-:S04]  /*04e0*/  ULOP3.LUT UR6, UR6, 0x1, URZ, 0xc0, !UPT ;  /* 0x0000000106067892 */ /* 0x000fc8000f8ec0ff */
[----:B------:R-:W-:-:S11]  /*04f0*/  UISETP.NE.U32.AND UP5, UPT, UR6, 0x1, UPT ;  /* 0x000000010600788c */ /* 0x000fd6000bfa5070 */
.L_x_8:
[----:B------:R-:W3:Y:S01]  /*0500*/  SHFL.IDX PT, R0, R72, RZ, 0x1f ;  /* 0x00001fff48007589 */ /* 0x000ee200000e0000 */
[----:B------:R-:W-:-:S04]  /*0510*/  UISETP.NE.AND UP1, UPT, UR10, 0x2, UPT ;  /* 0x000000020a00788c */ /* 0x000fc8000bf25270 */
[----:B------:R-:W-:Y:S02]  /*0520*/  UISETP.EQ.AND UP2, UPT, UR5, URZ, !UP1 ;  /* 0x000000ff0500728c */ /* 0x000fe4000cf42270 */
[----:B------:R-:W-:-:S04]  /*0530*/  USEL UR7, URZ, 0x1, UP1 ;  /* 0x00000001ff077887 */ /* 0x000fc80008800000 */
[----:B------:R-:W-:Y:S02]  /*0540*/  PLOP3.LUT P5, PT, P1, PT, UP2, 0x80, 0x8 ;  /* 0x000000000008781c */ /* 0x000fe40000faf028 */
[----:B---3--:R-:W-:-:S13]  /*0550*/  ISETP.NE.AND P0, PT, R0, RZ, PT ;  /* 0x000000ff0000720c */ /* 0x008fda0003f05270 */
[----:B------:R-:W-:Y:S05]  /*0560*/  @P0 BRA `(.L_x_9) ;  /* 0x0000000000440947 */ /* 0x000fea0003800000 */
[----:B------:R-:W-:Y:S01]  /*0570*/  UMOV UR8, 0x400 ;  /* 0x0000040000087882 */ /* 0x000fe20000000000 */
[----:B------:R-:W-:Y:S01]  /*0580*/  UMOV UR6, 0x1 ;  /* 0x0000000100067882 */ /* 0x000fe20000000000 */
[----:B------:R-:W-:Y:S02]  /*0590*/  ULEA UR8, UR37, UR8, 0x18 ;  /* 0x0000000825087291 */ /* 0x000fe4000f8ec0ff */
[----:B------:R-:W-:-:S04]  /*05a0*/  UIADD3 UR12, UPT, UPT, -UR6, 0x100000, URZ ;  /* 0x00100000060c7890 */ /* 0x000fc8000fffe1ff */
[----:B------:R-:W-:Y:S02]  /*05b0*/  USHF.L.U32 UR13, UR12, 0xb, URZ ;  /* 0x0000000b0c0d7899 */ /* 0x000fe400080006ff */
[----:B------:R-:W-:Y:S01]  /*05c0*/  USHF.L.U32 UR12, UR12, 0x1, URZ ;  /* 0x000000010c0c7899 */ /* 0x000fe200080006ff */
[----:B------:R-:W-:Y:S01]  /*05d0*/  ELECT P0, URZ, PT ;  /* 0x0000000000ff782f */ /* 0x000fe20003800000 */
[----:B------:R-:W3:Y:S10]  /*05e0*/  FENCE.VIEW.ASYNC.S ;  /* 0x00000000000073c6 */ /* 0x000ef40000000000 */
[----:B---3--:R3:W4:Y:S01]  /*05f0*/  SYNCS.EXCH.64 URZ, [UR8], UR12 ;  /* 0x0000000c08ff75b2 */ /* 0x0087220008000100 */
[----:B------:R3:W1:Y:S01]  /*0600*/  SYNCS.EXCH.64 URZ, [UR8+0x20], UR12 ;  /* 0x0000200c08ff75b2 */ /* 0x0006620008000100 */
[----:B------:R3:W1:Y:S01]  /*0610*/  SYNCS.EXCH.64 URZ, [UR8+0x8], UR12 ;  /* 0x0000080c08ff75b2 */ /* 0x0006620008000100 */
[----:B------:R3:W1:Y:S01]  /*0620*/  SYNCS.EXCH.64 URZ, [UR8+0x28], UR12 ;  /* 0x0000280c08ff75b2 */ /* 0x0006620008000100 */
[----:B------:R3:W1:Y:S01]  /*0630*/  SYNCS.EXCH.64 URZ, [UR8+0x10], UR12 ;  /* 0x0000100c08ff75b2 */ /* 0x0006620008000100 */
[----:B------:R3:W1:Y:S01]  /*0640*/  SYNCS.EXCH.64 URZ, [UR8+0x30], UR12 ;  /* 0x0000300c08ff75b2 */ /* 0x0006620008000100 */
[----:B------:R3:W1:Y:S01]  /*0650*/  SYNCS.EXCH.64 URZ, [UR8+0x18], UR12 ;  /* 0x0000180c08ff75b2 */ /* 0x0006620008000100 */
[----:B------:R3:W1:Y:S01]  /*0660*/  SYNCS.EXCH.64 URZ, [UR8+0x38], UR12 ;  /* 0x0000380c08ff75b2 */ /* 0x0006620008000100 */
[----:B------:R-:W-:Y:S01]  /*0670*/  NOP ;  /* 0x0000000000007918 */ /* 0x000fe20000000000 */
.L_x_9:
[----:B------:R-:W2:Y:S01]  /*0680*/  SHFL.IDX PT, R0, R72, RZ, 0x1f ;  /* 0x00001fff48007589 */ /* 0x000ea200000e0000 */
[----:B------:R-:W-:Y:S01]  /*0690*/  NOP ;  /* 0x0000000000007918 */ /* 0x000fe20000000000 */
[----:B--2---:R-:W-:-:S13]  /*06a0*/  ISETP.NE.AND P0, PT, R0, 0x1, PT ;  /* 0x000000010000780c */ /* 0x004fda0003f05270 */
[----:B------:R-:W-:Y:S05]  /*06b0*/  @P0 BRA `(.L_x_10) ;  /* 0x0000000000540947 */ /* 0x000fea0003800000 */
[----:B------:R-:W-:Y:S01]  /*06c0*/  UMOV UR9, 0x400 ;  /* 0x0000040000097882 */ /* 0x000fe20000000000 */
[----:B---3--:R-:W-:Y:S01]  /*06d0*/  UMOV UR8, 0x20 ;  /* 0x0000002000087882 */ /* 0x008fe20000000000 */
[----:B------:R-:W-:Y:S01]  /*06e0*/  UMOV UR6, 0x80 ;  /* 0x0000008000067882 */ /* 0x000fe20000000000 */
[----:B------:R-:W-:Y:S02]  /*06f0*/  ULEA UR9, UR37, UR9, 0x18 ;  /* 0x0000000925097291 */ /* 0x000fe4000f8ec0ff */
[----:B------:R-:W-:-:S04]  /*0700*/  UIADD3 UR12, UPT, UPT, -UR8, 0x100000, URZ ;  /* 0x00100000080c7890 */ /* 0x000fc8000fffe1ff */
[----:B------:R-:W-:Y:S02]  /*0710*/  USHF.L.U32 UR13, UR12, 0xb, URZ ;  /* 0x0000000b0c0d7899 */ /* 0x000fe400080006ff */
[----:B------:R-:W-:Y:S02]  /*0720*/  USHF.L.U32 UR12, UR12, 0x1, URZ ;  /* 0x000000010c0c7899 */ /* 0x000fe400080006ff */
[----:B------:R-:W-:-:S04]  /*0730*/  UIADD3 UR14, UPT, UPT, -UR6, 0x100000, URZ ;  /* 0x00100000060e7890 */ /* 0x000fc8000fffe1ff */
[----:B------:R-:W-:Y:S02]  /*0740*/  USHF.L.U32 UR15, UR14, 0xb, URZ ;  /* 0x0000000b0e0f7899 */ /* 0x000fe400080006ff */
[----:B------:R-:W-:Y:S01]  /*0750*/  USHF.L.U32 UR14, UR14, 0x1, URZ ;  /* 0x000000010e0e7899 */ /* 0x000fe200080006ff */
[----:B------:R-:W-:Y:S01]  /*0760*/  ELECT P0, URZ, PT ;  /* 0x0000000000ff782f */ /* 0x000fe20003800000 */
[----:B------:R-:W2:Y:S02]  /*0770*/  FENCE.VIEW.ASYNC.S ;  /* 0x00000000000073c6 */ /* 0x000ea40000000000 */
[----:B--2---:R2:W3:Y:S08]  /*0780*/  SYNCS.EXCH.64 URZ, [UR9+0x40], UR12 ;  /* 0x0000400c09ff75b2 */ /* 0x0044f00008000100 */
        /* <DEDUP_REMOVED lines=8> */
.L_x_10:
[----:B------:R-:W4:Y:S01]  /*0810*/  SHFL.IDX PT, R0, R72, RZ, 0x1f ;  /* 0x00001fff48007589 */ /* 0x000f2200000e0000 */
[----:B------:R-:W-:Y:S01]  /*0820*/  NOP ;  /* 0x0000000000007918 */ /* 0x000fe20000000000 */
[----:B----4-:R-:W-:-:S13]  /*0830*/  ISETP.NE.AND P0, PT, R0, 0x3, PT ;  /* 0x000000030000780c */ /* 0x010fda0003f05270 */
[----:B------:R-:W-:Y:S05]  /*0840*/  @P0 BRA `(.L_x_11) ;  /* 0x00000000002c0947 */ /* 0x000fea0003800000 */
[----:B---3--:R-:W-:Y:S01]  /*0850*/  UMOV UR8, 0x400 ;  /* 0x0000040000087882 */ /* 0x008fe20000000000 */
[----:B------:R-:W-:Y:S01]  /*0860*/  UMOV UR6, 0x20 ;  /* 0x0000002000067882 */ /* 0x000fe20000000000 */
[----:B------:R-:W-:Y:S02]  /*0870*/  ULEA UR8, UR37, UR8, 0x18 ;  /* 0x0000000825087291 */ /* 0x000fe4000f8ec0ff */
[----:B--2---:R-:W-:-:S04]  /*0880*/  UIADD3 UR12, UPT, UPT, -UR6, 0x100000, URZ ;  /* 0x00100000060c7890 */ /* 0x004fc8000fffe1ff */
[----:B------:R-:W-:Y:S02]  /*0890*/  USHF.L.U32 UR13, UR12, 0xb, URZ ;  /* 0x0000000b0c0d7899 */ /* 0x000fe400080006ff */
[----:B------:R-:W-:Y:S01]  /*08a0*/  USHF.L.U32 UR12, UR12, 0x1, URZ ;  /* 0x000000010c0c7899 */ /* 0x000fe200080006ff */
[----:B------:R-:W-:Y:S01]  /*08b0*/  ELECT P0, URZ, PT ;  /* 0x0000000000ff782f */ /* 0x000fe20003800000 */
[----:B------:R-:W2:Y:S10]  /*08c0*/  FENCE.VIEW.ASYNC.S ;  /* 0x00000000000073c6 */ /* 0x000eb40000000000 */
[----:B--2---:R4:W2:Y:S01]  /*08d0*/  SYNCS.EXCH.64 URZ, [UR8+0x80], UR12 ;  /* 0x0000800c08ff75b2 */ /* 0x0048a20008000100 */
[----:B------:R4:W3:Y:S02]  /*08e0*/  SYNCS.EXCH.64 URZ, [UR8+0x88], UR12 ;  /* 0x0000880c08ff75b2 */ /* 0x0008e40008000100 */
[----:B----4-:R-:W-:Y:S01]  /*08f0*/  NOP ;  /* 0x0000000000007918 */ /* 0x010fe20000000000 */
.L_x_11:
[----:B------:R-:W4:Y:S01]  /*0900*/  SHFL.IDX PT, R0, R72, RZ, 0x1f ;  /* 0x00001fff48007589 */ /* 0x000f2200000e0000 */
[----:B------:R-:W-:Y:S01]  /*0910*/  NOP ;  /* 0x0000000000007918 */ /* 0x000fe20000000000 */
[----:B----4-:R-:W-:-:S13]  /*0920*/  ISETP.NE.AND P0, PT, R0, 0x4, PT ;  /* 0x000000040000780c */ /* 0x010fda0003f05270 */
[----:B------:R-:W-:Y:S05]  /*0930*/  @P0 BRA `(.L_x_12) ;  /* 0x0000000000480947 */ /* 0x000fea0003800000 */
[----:B--2---:R-:W-:Y:S01]  /*0940*/  UMOV UR9, 0x1e0 ;  /* 0x000001e000097882 */ /* 0x004fe20000000000 */
[----:B---3--:R-:W-:Y:S01]  /*0950*/  UMOV UR8, 0x400 ;  /* 0x0000040000087882 */ /* 0x008fe20000000000 */
[----:B------:R-:W-:Y:S01]  /*0960*/  USEL UR9, UR9, 0x1a0, UP5 ;  /* 0x000001a009097887 */ /* 0x000fe2000a800000 */
        /* <DEDUP_REMOVED lines=10> */
[----:B--2---:R4:W2:Y:S08]  /*0a10*/  SYNCS.EXCH.64 URZ, [UR8+0x90], UR12 ;  /* 0x0000900c08ff75b2 */ /* 0x0048b00008000100 */
[----:B------:R4:W3:Y:S01]  /*0a20*/  SYNCS.EXCH.64 URZ, [UR8+0xa0], UR14 ;  /* 0x0000a00e08ff75b2 */ /* 0x0008e20008000100 */
[----:B------:R4:W1:Y:S01]  /*0a30*/  SYNCS.EXCH.64 URZ, [UR8+0x98], UR12 ;  /* 0x0000980c08ff75b2 */ /* 0x0008620008000100 */
[----:B------:R4:W1:Y:S02]  /*0a40*/  SYNCS.EXCH.64 URZ, [UR8+0xa8], UR14 ;  /* 0x0000a80e08ff75b2 */ /* 0x0008640008000100 */
[----:B----4-:R-:W-:Y:S01]  /*0a50*/  NOP ;  /* 0x0000000000007918 */ /* 0x010fe20000000000 */
.L_x_12:
[----:B------:R-:W4:Y:S01]  /*0a60*/  SHFL.IDX PT, R0, R72, RZ, 0x1f ;  /* 0x00001fff48007589 */ /* 0x000f2200000e0000 */
[----:B------:R-:W-:Y:S01]  /*0a70*/  NOP ;  /* 0x0000000000007918 */ /* 0x000fe20000000000 */
[----:B----4-:R-:W-:-:S13]  /*0a80*/  ISETP.NE.AND P0, PT, R0, 0x5, PT ;  /* 0x000000050000780c */ /* 0x010fda0003f05270 */
[----:B------:R-:W-:Y:S05]  /*0a90*/  @P0 BRA `(.L_x_13) ;  /* 0x0000000000540947 */ /* 0x000fea0003800000 */
[----:B--2---:R-:W-:Y:S01]  /*0aa0*/  UMOV UR9, 0x400 ;  /* 0x0000040000097882 */ /* 0x004fe20000000000 */
        /* <DEDUP_REMOVED lines=14> */
[----:B------:R4:W1:Y:S01]  /*0b90*/  SYNCS.EXCH.64 URZ, [UR9+0xd8], UR14 ;  /* 0x0000d80e09ff75b2 */ /* 0x0008620008000100 */
[----:B------:R4:W1:Y:S01]  /*0ba0*/  SYNCS.EXCH.64 URZ, [UR9+0xc0], UR12 ;  /* 0x0000c00c09ff75b2 */ /* 0x0008620008000100 */
[----:B------:R4:W1:Y:S01]  /*0bb0*/  SYNCS.EXCH.64 URZ, [UR9+0xe0], UR14 ;  /* 0x0000e00e09ff75b2 */ /* 0x0008620008000100 */
[----:B------:R4:W1:Y:S01]  /*0bc0*/  SYNCS.EXCH.64 URZ, [UR9+0xc8], UR12 ;  /* 0x0000c80c09ff75b2 */ /* 0x0008620008000100 */
[----:B------:R4:W1:Y:S02]  /*0bd0*/  SYNCS.EXCH.64 URZ, [UR9+0xe8], UR14 ;  /* 0x0000e80e09ff75b2 */ /* 0x0008640008000100 */
[----:B----4-:R-:W-:Y:S01]  /*0be0*/  NOP ;  /* 0x0000000000007918 */ /* 0x010fe20000000000 */
.L_x_13:
[----:B------:R-:W4:Y:S01]  /*0bf0*/  SHFL.IDX PT, R0, R72, RZ, 0x1f ;  /* 0x00001fff48007589 */ /* 0x000f2200000e0000 */
[----:B------:R-:W-:Y:S01]  /*0c00*/  ISETP.NE.OR P1, PT, RZ, UR10, !P1 ;  /* 0x0000000aff007c0c */ /* 0x000fe2000cf25670 */
        /* <DEDUP_REMOVED lines=12> */
[----:B------:R4:W3:Y:S01]  /*0cd0*/  SYNCS.EXCH.64 URZ, [UR8+0x100], UR12 ;  /* 0x0001000c08ff75b2 */ /* 0x0008e20008000100 */
[----:B------:R4:W1:Y:S01]  /*0ce0*/  SYNCS.EXCH.64 URZ, [UR8+0xf8], UR12 ;  /* 0x0000f80c08ff75b2 */ /* 0x0008620008000100 */
[----:B------:R4:W1:Y:S02]  /*0cf0*/  SYNCS.EXCH.64 URZ, [UR8+0x108], UR12 ;  /* 0x0001080c08ff75b2 */ /* 0x0008640008000100 */
[----:B----4-:R-:W-:Y:S01]  /*0d00*/  NOP ;  /* 0x0000000000007918 */ /* 0x010fe20000000000 */
.L_x_14:
[----:B------:R-:W-:Y:S01]  /*0d10*/  VOTEU.ALL UP1, P1 ;  /* 0x0000000000ff7886 */ /* 0x000fe20000820000 */
[----:B---3--:R-:W3:Y:S01]  /*0d20*/  LDCU UR8, c[0x0][0x36c] ;  /* 0x00006d80ff0877ac */ /* 0x008ee20008000800 */
[----:B------:R-:W-:Y:S01]  /*0d30*/  NOP ;  /* 0x0000000000007918 */ /* 0x000fe20000000000 */
[----:B------:R-:W-:Y:S01]  /*0d40*/  LOP3.LUT R10, R81, 0x1f, RZ, 0xc0, !PT ;  /* 0x0000001f510a7812 */ /* 0x000fe200078ec0ff */
[----:B--2---:R-:W-:Y:S01]  /*0d50*/  UMOV UR12, 0x20 ;  /* 0x00000020000c7882 */ /* 0x004fe20000000000 */
[----:B------:R-:W-:Y:S01]  /*0d60*/  @!UP1 UMOV UR6, 0x400 ;  /* 0x0000040000069882 */ /* 0x000fe20000000000 */
[----:B------:R-:W-:-:S04]  /*0d70*/  @!UP1 UIADD3 UR12, UPT, UPT, -UR12, 0x100000, URZ ;  /* 0x001000000c0c9890 */ /* 0x000fc8000fffe1ff */
[----:B------:R-:W-:Y:S02]  /*0d80*/  @!UP1 USHF.L.U32 UR13, UR12, 0xb, URZ ;  /* 0x0000000b0c0d9899 */ /* 0x000fe400080006ff */
[----:B------:R-:W-:Y:S02]  /*0d90*/  @!UP1 USHF.L.U32 UR12, UR12, 0x1, URZ ;  /* 0x000000010c0c9899 */ /* 0x000fe400080006ff */
[----:B------:R-:W-:Y:S01]  /*0da0*/  @!UP1 ULEA UR6, UR37, UR6, 0x18 ;  /* 0x0000000625069291 */ /* 0x000fe2000f8ec0ff */
[----:B------:R-:W-:Y:S01]  /*0db0*/  VOTEU.ALL UP1, P1 ;  /* 0x0000000000ff7886 */ /* 0x000fe20000820000 */
[----:B------:R-:W-:Y:S01]  /*0dc0*/  UISETP.NE.AND UP4, UPT, UR10, URZ, UPT ;  /* 0x000000ff0a00728c */ /* 0x000fe2000bf85270 */
[----:B------:R-:W2:Y:S09]  /*0dd0*/  FENCE.VIEW.ASYNC.S ;  /* 0x00000000000073c6 */ /* 0x000eb20000000000 */
[----:B--2---:R2:W4:Y:S01]  /*0de0*/  @!UP1 SYNCS.EXCH.64 URZ, [UR6+0x110], UR12 ;  /* 0x0001100c06ff95b2 */ /* 0x0045220008000100 */
[----:B---3--:R-:W-:-:S09]  /*0df0*/  UISETP.EQ.U32.AND UP1, UPT, UR8, 0x1, UPT ;  /* 0x000000010800788c */ /* 0x008fd2000bf22070 */
[----:B------:R-:W-:Y:S05]  /*0e00*/  BRA.U !UP1, `(.L_x_15) ;  /* 0x0000000109087547 */ /* 0x000fea000b800000 */
[----:B-1--4-:R-:W-:Y:S01]  /*0e10*/  UCGABAR_ARV ;  /* 0x00000000000079c7 */ /* 0x012fe20008000000 */
[----:B------:R-:W-:Y:S05]  /*0e20*/  BRA `(.L_x_16) ;  /* 0x0000000000047947 */ /* 0x000fea0003800000 */
.L_x_15:
[----:B-1--4-:R-:W-:Y:S01]  /*0e30*/  NOP ;  /* 0x0000000000007918 */ /* 0x012fe20000000000 */
.L_x_16:
[----:B------:R-:W1:Y:S01]  /*0e40*/  S2R R11, SR_CTAID.X ;  /* 0x00000000000b7919 */ /* 0x000e620000002500 */
[----:B------:R-:W-:-:S05]  /*0e50*/  CS2R.32 R68, SR_CgaSize ;  /* 0x0000000000447805 */ /* 0x000fca0000008a00 */
[----:B------:R-:W-:-:S05]  /*0e60*/  IMAD R68, R68, -0xa0, RZ ;  /* 0xffffff6044447824 */ /* 0x000fca00078e02ff */
[----:B------:R-:W-:-:S14]  /*0e70*/  R2UR UR8, R68 ;  /* 0x00000000440872ca */ /* 0x000fdc00000e0000 */
[----:B------:R-:W3:Y:S01]  /*0e80*/  LDCU UR8, c[0x0][UR8+0x2b0] ;  /* 0x00005600080877ac */ /* 0x000ee20008000800 */
[----:B------:R-:W-:-:S05]  /*0e90*/  CS2R.32 R0, SR_CgaSize ;  /* 0x0000000000007805 */ /* 0x000fca0000008a00 */
[----:B------:R-:W-:-:S06]  /*0ea0*/  IMAD R0, R0, -0xa0, RZ ;  /* 0xffffff6000007824 */ /* 0x000fcc00078e02ff */
[----:B------:R-:W4:Y:S01]  /*0eb0*/  LDC R0, c[0x0][R0+0x2a0] ;  /* 0x0000a80000007b82 */ /* 0x000f220000000800 */
[----:B------:R-:W-:Y:S01]  /*0ec0*/  PRMT R8, RZ, 0x7610, R8 ;  /* 0x00007610ff087816 */ /* 0x000fe20000000008 */
[----:B------:R-:W3:Y:S01]  /*0ed0*/  S2R R20, SR_CTAID.Y ;  /* 0x0000000000147919 */ /* 0x000ee20000002600 */
[----:B------:R-:W-:-:S05]  /*0ee0*/  CS2R.32 R68, SR_CgaSize ;  /* 0x0000000000447805 */ /* 0x000fca0000008a00 */
[----:B------:R-:W-:-:S05]  /*0ef0*/  IMAD R68, R68, -0xa0, RZ ;  /* 0xffffff6044447824 */ /* 0x000fca00078e02ff */
[----:B--2---:R-:W-:-:S14]  /*0f00*/  R2UR UR6, R68 ;  /* 0x00000000440672ca */ /* 0x004fdc00000e0000 */
[----:B------:R-:W2:Y:S01]  /*0f10*/  LDCU UR6, c[0x0][UR6+0x2b4] ;  /* 0x00005680060677ac */ /* 0x000ea20008000800 */
[----:B------:R-:W-:Y:S01]  /*0f20*/  UISETP.NE.AND UP2, UPT, UR10, 0x2, UPT ;  /* 0x000000020a00788c */ /* 0x000fe2000bf45270 */
[----:B------:R-:W3:Y:S01]  /*0f30*/  LDC R9, c[0x0][0xb24] ;  /* 0x0002c900ff097b82 */ /* 0x000ee20000000800 */
[----:B------:R-:W-:-:S05]  /*0f40*/  CS2R.32 R66, SR_CgaSize ;  /* 0x0000000000427805 */ /* 0x000fca0000008a00 */
[----:B------:R-:W-:-:S06]  /*0f50*/  IMAD R66, R66, -0xa0, RZ ;  /* 0xffffff6042427824 */ /* 0x000fcc00078e02ff */
[----:B------:R-:W4:Y:S08]  /*0f60*/  LDC R66, c[0x0][R66+0x2a4] ;  /* 0x0000a90042427b82 */ /* 0x000f300000000800 */
[----:B------:R-:W4:Y:S01]  /*0f70*/  LDC R26, c[0x0][0xb24] ;  /* 0x0002c900ff1a7b82 */ /* 0x000f220000000800 */
[----:B-1----:R-:W-:Y:S01]  /*0f80*/  I2FP.F32.U32 R4, R11 ;  /* 0x0000000b00047245 */ /* 0x002fe20000201000 */
[----:B------:R-:W-:-:S06]  /*0f90*/  IMAD.MOV.U32 R21, RZ, RZ, R11 ;  /* 0x000000ffff157224 */ /* 0x000fcc00078e000b */
[----:B------:R-:W1:Y:S01]  /*0fa0*/  S2UR UR36, SR_CTAID.Z ;  /* 0x00000000002479c3 */ /* 0x000e620000002700 */
[----:B---3--:R-:W-:Y:S02]  /*0fb0*/  ISETP.GE.AND P0, PT, R9, 0x1, PT ;  /* 0x000000010900780c */ /* 0x008fe40003f06270 */
[----:B------:R-:W-:Y:S01]  /*0fc0*/  I2FP.F32.U32 R2, R20 ;  /* 0x0000001400027245 */ /* 0x000fe20000201000 */
[----:B------:R-:W-:-:S04]  /*0fd0*/  FMUL R4, R4, UR8 ;  /* 0x0000000804047c20 */ /* 0x000fc80008400000 */
[----:B--2---:R-:W-:Y:S01]  /*0fe0*/  FMUL R2, R2, UR6 ;  /* 0x0000000602027c20 */ /* 0x004fe20008400000 */
[----:B------:R-:W2:Y:S01]  /*0ff0*/  F2I.U32.TRUNC.NTZ R68, R4 ;  /* 0x0000000400447305 */ /* 0x000ea2000020f000 */
[----:B------:R-:W3:Y:S07]  /*1000*/  LDCU UR6, c[0x0][0xb30] ;  /* 0x00016600ff0677ac */ /* 0x000eee0008000800 */
[----:B------:R-:W1:Y:S01]  /*1010*/  F2I.U32.TRUNC.NTZ R3, R2 ;  /* 0x0000000200037305 */ /* 0x000e62000020f000 */
[----:B--2---:R-:W-:-:S04]  /*1020*/  IMAD.MOV R68, RZ, RZ, -R68 ;  /* 0x000000ffff447224 */ /* 0x004fc800078e0a44 */
[----:B----4-:R-:W-:Y:S01]  /*1030*/  IMAD R68, R0, R68, R11 ;  /* 0x0000004400447224 */ /* 0x010fe200078e020b */
[----:B------:R-:W-:Y:S01]  /*1040*/  PRMT R0, RZ, 0x7610, R0 ;  /* 0x00007610ff007816 */ /* 0x000fe20000000000 */
[----:B---3--:R-:W-:Y:S01]  /*1050*/  UISETP.NE.AND UP3, UPT, UR6, 0x1, UPT ;  /* 0x000000010600788c */ /* 0x008fe2000bf65270 */
[----:B-1----:R-:W-:-:S05]  /*1060*/  IADD3 R3, PT, PT, -R3, RZ, RZ ;  /* 0x000000ff03037210 */ /* 0x002fca0007ffe1ff */
[----:B------:R-:W-:Y:S01]  /*1070*/  IMAD R66, R66, R3, R20 ;  /* 0x0000000342427224 */ /* 0x000fe200078e0214 */
[----:B------:R-:W-:Y:S06]  /*1080*/  BRA.U UP4, `(.L_x_17) ;  /* 0x0000000104247547 */ /* 0x000fec000b800000 */
[----:B------:R-:W-:Y:S01]  /*1090*/  ISETP.NE.AND P1, PT, R66, RZ, PT ;  /* 0x000000ff4200720c */ /* 0x000fe20003f25270 */
[----:B------:R-:W-:Y:S01]  /*10a0*/  IMAD.MOV.U32 R0, RZ, RZ, 0x3 ;  /* 0x00000003ff007424 */ /* 0x000fe200078e00ff */
[C---:B------:R-:W-:Y:S02]  /*10b0*/  LOP3.LUT R3, R68.reuse, 0xfffffffe, RZ, 0xc0, !PT ;  /* 0xfffffffe44037812 */ /* 0x040fe400078ec0ff */
[----:B------:R-:W-:Y:S02]  /*10c0*/  ISETP.LT.U32.OR P1, PT, R68, 0x2, !P1 ;  /* 0x000000024400780c */ /* 0x000fe40004f21470 */
[----:B------:R-:W-:Y:S02]  /*10d0*/  SHF.L.U32 R0, R0, R3, RZ ;  /* 0x0000000300007219 */ /* 0x000fe400000006ff */
[----:B------:R-:W-:Y:S02]  /*10e0*/  SEL R5, RZ, 0x1, !P1 ;  /* 0x00000001ff057807 */ /* 0x000fe40004800000 */
[----:B------:R-:W-:-:S05]  /*10f0*/  SEL R2, RZ, 0x2, !P1 ;  /* 0x00000002ff027807 */ /* 0x000fca0004800000 */
[----:B------:R-:W-:-:S05]  /*1100*/  IMAD.IADD R2, R5, 0x1, R2 ;  /* 0x0000000105027824 */ /* 0x000fca00078e0202 */
[----:B------:R-:W-:Y:S02]  /*1110*/  PRMT R8, R2, 0x7610, R8 ;  /* 0x0000761002087816 */ /* 0x000fe40000000008 */
.L_x_17:
[----:B------:R-:W-:Y:S05]  /*1120*/  @!P0 BRA `(.L_x_18) ;  /* 0x0000000000b88947 */ /* 0x000fea0003800000 */
[----:B------:R-:W1:Y:S01]  /*1130*/  LDC.64 R4, c[0x0][0xb18] ;  /* 0x0002c600ff047b82 */ /* 0x000e620000000a00 */
[----:B------:R-:W-:-:S07]  /*1140*/  ISETP.NE.AND P0, PT, R9, 0x1, PT ;  /* 0x000000010900780c */ /* 0x000fce0003f05270 */
[----:B------:R-:W2:Y:S08]  /*1150*/  LDC R14, c[0x0][0xb0c] ;  /* 0x0002c300ff0e7b82 */ /* 0x000eb00000000800 */
[----:B------:R-:W3:Y:S08]  /*1160*/  LDC R13, c[0x0][0x370] ;  /* 0x0000dc00ff0d7b82 */ /* 0x000ef00000000800 */
[----:B------:R-:W4:Y:S01]  /*1170*/  LDC R16, c[0x0][0x374] ;  /* 0x0000dd00ff107b82 */ /* 0x000f220000000800 */
[----:B-1----:R-:W-:-:S07]  /*1180*/  ISETP.NE.AND P1, PT, R4, 0x1, PT ;  /* 0x000000010400780c */ /* 0x002fce0003f25270 */
[----:B------:R-:W3:Y:S01]  /*1190*/  LDC.64 R6, c[0x0][0xb10] ;  /* 0x0002c400ff067b82 */ /* 0x000ee20000000a00 */
[----:B--2---:R-:W-:-:S07]  /*11a0*/  ISETP.NE.AND P2, PT, R14, 0x1, PT ;  /* 0x000000010e00780c */ /* 0x004fce0003f45270 */
[----:B------:R-:W1:Y:S08]  /*11b0*/  LDC R12, c[0x0][0xb20] ;  /* 0x0002c800ff0c7b82 */ /* 0x000e700000000800 */
[----:B------:R-:W2:Y:S01]  /*11c0*/  LDC.64 R2, c[0x0][0xb28] ;  /* 0x0002ca00ff027b82 */ /* 0x000ea20000000a00 */
[----:B----4-:R-:W-:-:S04]  /*11d0*/  IMAD.HI.U32 R15, R16, R5, RZ ;  /* 0x00000005100f7227 */ /* 0x010fc800078e00ff */
[----:B------:R-:W-:-:S04]  /*11e0*/  IMAD.HI.U32 R5, R20, R5, RZ ;  /* 0x0000000514057227 */ /* 0x000fc800078e00ff */
[----:B---3--:R-:W-:-:S04]  /*11f0*/  IMAD.HI.U32 R18, R13, R6, RZ ;  /* 0x000000060d127227 */ /* 0x008fc800078e00ff */
[C---:B------:R-:W-:Y:S01]  /*1200*/  IMAD.HI.U32 R22, R11.reuse, R6, RZ ;  /* 0x000000060b167227 */ /* 0x040fe200078e00ff */
[-C--:B------:R-:W-:Y:S02]  /*1210*/  @P2 SHF.R.U32.HI R13, RZ, R7.reuse, R18 ;  /* 0x00000007ff0d2219 */ /* 0x080fe40000011612 */
[-C--:B-1----:R-:W-:Y:S02]  /*1220*/  @P1 SHF.R.U32.HI R16, RZ, R12.reuse, R15 ;  /* 0x0000000cff101219 */ /* 0x082fe4000001160f */
[----:B------:R-:W-:Y:S02]  /*1230*/  SHF.R.U32.HI R5, RZ, R12, R5 ;  /* 0x0000000cff057219 */ /* 0x000fe40000011605 */
[----:B------:R-:W-:Y:S02]  /*1240*/  SHF.R.U32.HI R22, RZ, R7, R22 ;  /* 0x00000007ff167219 */ /* 0x000fe40000011616 */
[----:B------:R-:W-:Y:S01]  /*1250*/  SEL R5, R20, R5, !P1 ;  /* 0x0000000514057207 */ /* 0x000fe20004800000 */
[----:B--2---:R-:W-:Y:S01]  /*1260*/  IMAD.HI.U32 R18, R16, R2, RZ ;  /* 0x0000000210127227 */ /* 0x004fe200078e00ff */
[----:B------:R-:W-:-:S02]  /*1270*/  SEL R21, R11, R22, !P2 ;  /* 0x000000160b157207 */ /* 0x000fc40005000000 */
[----:B------:R-:W-:Y:S01]  /*1280*/  IADD3 R7, PT, PT, -R5, RZ, RZ ;  /* 0x000000ff05077210 */ /* 0x000fe20007ffe1ff */
[----:B------:R-:W-:Y:S01]  /*1290*/  IMAD.HI.U32 R6, R13, R2, RZ ;  /* 0x000000020d067227 */ /* 0x000fe200078e00ff */
[----:B------:R-:W-:-:S03]  /*12a0*/  @P0 SHF.R.U32.HI R16, RZ, R3, R18 ;  /* 0x00000003ff100219 */ /* 0x000fc60000011612 */
[----:B------:R-:W-:Y:S01]  /*12b0*/  IMAD R7, R4, R7, R20 ;  /* 0x0000000704077224 */ /* 0x000fe200078e0214 */
[----:B------:R-:W-:Y:S01]  /*12c0*/  @P0 SHF.R.U32.HI R13, RZ, R3, R6 ;  /* 0x00000003ff0d0219 */ /* 0x000fe20000011606 */
[----:B------:R-:W-:-:S04]  /*12d0*/  IMAD R16, R16, R9, RZ ;  /* 0x0000000910107224 */ /* 0x000fc800078e02ff */
[----:B------:R-:W-:Y:S01]  /*12e0*/  IMAD R6, R13, R9, RZ ;  /* 0x000000090d067224 */ /* 0x000fe200078e02ff */
[----:B------:R-:W-:-:S04]  /*12f0*/  ISETP.GE.AND P1, PT, R5, R16, PT ;  /* 0x000000100500720c */ /* 0x000fc80003f26270 */
[----:B------:R-:W-:Y:S01]  /*1300*/  ISETP.GE.OR P1, PT, R21, R6, P1 ;  /* 0x000000061500720c */ /* 0x000fe20000f26670 */
[----:B------:R-:W-:-:S05]  /*1310*/  IMAD.HI.U32 R6, R5, R2, RZ ;  /* 0x0000000205067227 */ /* 0x000fca00078e00ff */
[----:B------:R-:W-:-:S04]  /*1320*/  SHF.R.U32.HI R6, RZ, R3, R6 ;  /* 0x00000003ff067219 */ /* 0x000fc80000011606 */
[----:B------:R-:W-:-:S03]  /*1330*/  SEL R6, R5, R6, !P0 ;  /* 0x0000000605067207 */ /* 0x000fc60004000000 */
[----:B------:R-:W-:Y:S01]  /*1340*/  @!P1 IMAD.HI.U32 R12, R21, R2, RZ ;  /* 0x00000002150c9227 */ /* 0x000fe200078e00ff */
[----:B------:R-:W-:-:S04]  /*1350*/  IADD3 R2, PT, PT, -R6, RZ, RZ ;  /* 0x000000ff06027210 */ /* 0x000fc80007ffe1ff */
[----:B------:R-:W-:Y:S01]  /*1360*/  @!P1 SHF.R.U32.HI R12, RZ, R3, R12 ;  /* 0x00000003ff0c9219 */ /* 0x000fe2000001160c */
[----:B------:R-:W-:-:S03]  /*1370*/  IMAD R2, R9, R2, R5 ;  /* 0x0000000209027224 */ /* 0x000fc600078e0205 */
[----:B------:R-:W-:-:S05]  /*1380*/  @!P1 SEL R3, R21, R12, !P0 ;  /* 0x0000000c15039207 */ /* 0x000fca0004000000 */
[--C-:B------:R-:W-:Y:S02]  /*1390*/  @!P1 IMAD.IADD R6, R6, 0x1, -R3.reuse ;  /* 0x0000000106069824 */ /* 0x100fe400078e0a03 */
[----:B------:R-:W-:Y:S01]  /*13a0*/  @!P1 IMAD R3, R2, R13, R3 ;  /* 0x0000000d02039224 */ /* 0x000fe200078e0203 */
[----:B------:R-:W-:Y:S01]  /*13b0*/  IADD3 R2, PT, PT, -R21, RZ, RZ ;  /* 0x000000ff15027210 */ /* 0x000fe20007ffe1ff */
[----:B------:R-:W-:Y:S02]  /*13c0*/  @!P1 IMAD R5, R6, R9, R21 ;  /* 0x0000000906059224 */ /* 0x000fe400078e0215 */
[----:B------:R-:W-:Y:S02]  /*13d0*/  @!P1 IMAD.MOV.U32 R21, RZ, RZ, R3 ;  /* 0x000000ffff159224 */ /* 0x000fe400078e0003 */
[----:B------:R-:W-:Y:S02]  /*13e0*/  IMAD R2, R14, R2, R11 ;  /* 0x000000020e027224 */ /* 0x000fe400078e020b */
[----:B------:R-:W-:-:S02]  /*13f0*/  IMAD R20, R5, R4, R7 ;  /* 0x0000000405147224 */ /* 0x000fc400078e0207 */
[----:B------:R-:W-:Y:S02]  /*1400*/  IMAD R21, R21, R14, R2 ;  /* 0x0000000e15157224 */ /* 0x000fe400078e0202 */
.L_x_18:
[----:B------:R-:W-:Y:S05]  /*1410*/  BRA.U UP3, `(.L_x_19) ;  /* 0x0000000103407547 */ /* 0x000fea000b800000 */
[----:B------:R-:W1:Y:S08]  /*1420*/  LDC.64 R4, c[0x0][0xb10] ;  /* 0x0002c400ff047b82 */ /* 0x000e700000000a00 */
[----:B------:R-:W2:Y:S08]  /*1430*/  LDC.64 R2, c[0x0][0xb18] ;  /* 0x0002c600ff027b82 */ /* 0x000eb00000000a00 */
[----:B------:R-:W3:Y:S08]  /*1440*/  LDC R6, c[0x0][0xb20] ;  /* 0x0002c800ff067b82 */ /* 0x000ef00000000800 */
[----:B------:R-:W4:Y:S01]  /*1450*/  LDC R12, c[0x0][0xb0c] ;  /* 0x0002c300ff0c7b82 */ /* 0x000f220000000800 */
[----:B-1----:R-:W-:-:S05]  /*1460*/  IMAD.HI.U32 R4, R21, R4, RZ ;  /* 0x0000000415047227 */ /* 0x002fca00078e00ff */
[----:B------:R-:W-:Y:S01]  /*1470*/  SHF.R.U32.HI R4, RZ, R5, R4 ;  /* 0x00000005ff047219 */ /* 0x000fe20000011604 */
[----:B--2---:R-:W-:Y:S01]  /*1480*/  IMAD.HI.U32 R3, R20, R3, RZ ;  /* 0x0000000314037227 */ /* 0x004fe200078e00ff */
[----:B------:R-:W-:-:S04]  /*1490*/  ISETP.NE.AND P0, PT, R2, 0x1, PT ;  /* 0x000000010200780c */ /* 0x000fc80003f05270 */
[----:B---3--:R-:W-:-:S04]  /*14a0*/  SHF.R.U32.HI R3, RZ, R6, R3 ;  /* 0x00000006ff037219 */ /* 0x008fc80000011603 */
[----:B------:R-:W-:Y:S02]  /*14b0*/  SEL R3, R20, R3, !P0 ;  /* 0x0000000314037207 */ /* 0x000fe40004000000 */
[----:B----4-:R-:W-:-:S04]  /*14c0*/  ISETP.NE.AND P1, PT, R12, 0x1, PT ;  /* 0x000000010c00780c */ /* 0x010fc80003f25270 */
[----:B------:R-:W-:-:S05]  /*14d0*/  SEL R6, R21, R4, !P1 ;  /* 0x0000000415067207 */ /* 0x000fca0004800000 */
[----:B------:R-:W-:Y:S02]  /*14e0*/  IMAD.IADD R4, R3, 0x1, -R6 ;  /* 0x0000000103047824 */ /* 0x000fe400078e0a06 */
[----:B------:R-:W-:Y:S02]  /*14f0*/  IMAD.IADD R3, R6, 0x1, -R3 ;  /* 0x0000000106037824 */ /* 0x000fe400078e0a03 */
[----:B------:R-:W-:Y:S02]  /*1500*/  IMAD R21, R4, R12, R21 ;  /* 0x0000000c04157224 */ /* 0x000fe400078e0215 */
[----:B------:R-:W-:Y:S02]  /*1510*/  IMAD R20, R3, R2, R20 ;  /* 0x0000000203147224 */ /* 0x000fe400078e0214 */
.L_x_19:
[----:B------:R-:W-:Y:S05]  /*1520*/  BRA.U !UP1, `(.L_x_20) ;  /* 0x00000001090c7547 */ /* 0x000fea000b800000 */
[----:B------:R-:W-:Y:S01]  /*1530*/  UCGABAR_WAIT ;  /* 0x0000000000007dc7 */ /* 0x000fe20008000000 */
[----:B------:R-:W-:Y:S01]  /*1540*/  CCTL.IVALL ;  /* 0x00000000ff00798f */ /* 0x000fe20002000000 */
[----:B------:R-:W-:Y:S05]  /*1550*/  BRA `(.L_x_21) ;  /* 0x0000000000047947 */ /* 0x000fea0003800000 */
.L_x_20:
[----:B------:R-:W-:Y:S06]  /*1560*/  BAR.SYNC.DEFER_BLOCKING 0x0 ;  /* 0x0000000000007b1d */ /* 0x000fec0000010000 */
.L_x_21:
[----:B------:R-:W-:Y:S05]  /*1570*/  BRA.U UP2, `(.L_x_22) ;  /* 0x0000001502107547 */ /* 0x000fea000b800000 */
[----:B------:R-:W1:Y:S01]  /*1580*/  LDCU UR15, c[0x0][0x38c] ;  /* 0x00007180ff0f77ac */ /* 0x000e620008000800 */
[----:B------:R-:W2:Y:S01]  /*1590*/  LDC R9, c[0x0][0x370] ;  /* 0x0000dc00ff097b82 */ /* 0x000ea20000000800 */
[C---:B------:R-:W-:Y:S01]  /*15a0*/  IMAD.SHL.U32 R17, R11.reuse, 0x20, RZ ;  /* 0x000000200b117824 */ /* 0x040fe200078e00ff */
[----:B------:R-:W-:Y:S01]  /*15b0*/  PLOP3.LUT P1, PT, PT, PT, UP5, 0x80, 0x8 ;  /* 0x000000000008781c */ /* 0x000fe20003f2f058 */
[----:B------:R-:W-:Y:S01]  /*15c0*/  HFMA2 R15, -RZ, RZ, 0, 5.9604644775390625e-08 ;  /* 0x00000001ff0f7431 */ /* 0x000fe200000001ff */
[----:B------:R-:W-:Y:S01]  /*15d0*/  UISETP.NE.AND UP1, UPT, UR10, URZ, UPT ;  /* 0x000000ff0a00728c */ /* 0x000fe2000bf25270 */
[----:B------:R-:W-:Y:S01]  /*15e0*/  HFMA2 R12, -RZ, RZ, 0, 0 ;  /* 0x00000000ff0c7431 */ /* 0x000fe200000001ff */
[----:B------:R-:W-:Y:S01]  /*15f0*/  ISETP.NE.AND P4, PT, R10, RZ, P5 ;  /* 0x000000ff0a00720c */ /* 0x000fe20002f85270 */
[----:B------:R-:W-:Y:S01]  /*1600*/  IMAD.SHL.U32 R16, R11, 0x80, RZ ;  /* 0x000000800b107824 */ /* 0x000fe200078e00ff */
[----:B------:R-:W3:Y:S01]  /*1610*/  LDC R0, c[0x0][0x374] ;  /* 0x0000dd00ff007b82 */ /* 0x000ee20000000800 */
[----:B------:R-:W-:Y:S01]  /*1620*/  PLOP3.LUT P1, PT, P1, PT, PT, 0x8, 0x80 ;  /* 0x000000000080781c */ /* 0x000fe20000f2e170 */
[----:B------:R-:W-:Y:S01]  /*1630*/  IMAD.MOV.U32 R14, RZ, RZ, RZ ;  /* 0x000000ffff0e7224 */ /* 0x000fe200078e00ff */
[----:B------:R-:W-:Y:S01]  /*1640*/  MOV R8, 0x1 ;  /* 0x0000000100087802 */ /* 0x000fe20000000f00 */
[----:B------:R-:W-:Y:S01]  /*1650*/  IMAD.MOV.U32 R10, RZ, RZ, RZ ;  /* 0x000000ffff0a7224 */ /* 0x000fe200078e00ff */
[----:B------:R-:W-:Y:S01]  /*1660*/  LOP3.LUT R17, R17, 0x20, RZ, 0xc0, !PT ;  /* 0x0000002011117812 */ /* 0x000fe200078ec0ff */
[----:B------:R-:W4:Y:S01]  /*1670*/  LDCU.64 UR30, c[0x0][0x348] ;  /* 0x00006900ff1e77ac */ /* 0x000f220008000a00 */
[----:B-1----:R-:W-:-:S02]  /*1680*/  UIADD3 UR4, UPT, UPT, UR15, 0x3f, URZ ;  /* 0x0000003f0f047890 */ /* 0x002fc4000fffe0ff */
[----:B------:R-:W-:Y:S02]  /*1690*/  USEL UR7, UR7, 0x2, UP1 ;  /* 0x0000000207077887 */ /* 0x000fe40008800000 */
[----:B------:R-:W-:Y:S01]  /*16a0*/  USHF.R.S32.HI UR22, URZ, 0x1f, UR4 ;  /* 0x0000001fff167899 */ /* 0x000fe20008011404 */
[----:B------:R-:W-:-:S03]  /*16b0*/  UMOV UR13, URZ ;  /* 0x000000ff000d7c82 */ /* 0x000fc60008000000 */
[----:B------:R-:W-:Y:S02]  /*16c0*/  ULEA.HI UR22, UR22, UR4, URZ, 0x6 ;  /* 0x0000000416167291 */ /* 0x000fe4000f8f30ff */
[----:B------:R-:W-:Y:S02]  /*16d0*/  UIADD3 UR4, UPT, UPT, UR15, -0x1, URZ ;  /* 0xffffffff0f047890 */ /* 0x000fe4000fffe0ff */
[----:B------:R-:W-:Y:S02]  /*16e0*/  USHF.R.S32.HI UR22, URZ, 0x6, UR22 ;  /* 0x00000006ff167899 */ /* 0x000fe40008011416 */
[----:B------:R-:W-:Y:S02]  /*16f0*/  UISETP.GE.U32.AND UP2, UPT, UR4, -0x7f, UPT ;  /* 0xffffff810400788c */ /* 0x000fe4000bf46070 */
[----:B------:R-:W-:Y:S02]  /*1700*/  UISETP.LT.U32.AND UP0, UPT, UR22, 0x4, UPT ;  /* 0x000000041600788c */ /* 0x000fe4000bf01070 */
[----:B------:R-:W-:-:S02]  /*1710*/  UIADD3 UR15, UPT, UPT, UR15, 0x7e, URZ ;  /* 0x0000007e0f0f7890 */ /* 0x000fc4000fffe0ff */
[----:B------:R-:W-:-:S04]  /*1720*/  USEL UR21, UR22, 0x4, UP0 ;  /* 0x0000000416157887 */ /* 0x000fc80008000000 */
[----:B------:R-:W-:Y:S02]  /*1730*/  UIADD3 UR6, UPT, UPT, UR21, -0x1, URZ ;  /* 0xffffffff15067890 */ /* 0x000fe4000fffe0ff */
[----:B------:R-:W-:Y:S02]  /*1740*/  @UP2 UIADD3 UR6, UPT, UPT, UR21, URZ, URZ ;  /* 0x000000ff15062290 */ /* 0x000fe4000fffe0ff */
[----:B------:R-:W-:Y:S02]  /*1750*/  UIADD3 UR14, UPT, UPT, UR22, -UR21, URZ ;  /* 0x80000015160e7290 */ /* 0x000fe4000fffe0ff */
[----:B------:R-:W-:Y:S02]  /*1760*/  UIADD3 UR5, UPT, UPT, UR6, 0x1, URZ ;  /* 0x0000000106057890 */ /* 0x000fe4000fffe0ff */
[----:B--2-4-:R-:W-:-:S12]  /*1770*/  UIADD3 UR6, UPT, UPT, -UR6, URZ, URZ ;  /* 0x000000ff06067290 */ /* 0x014fd8000fffe1ff */
.L_x_42:
[----:B------:R-:W-:Y:S01]  /*1780*/  UISETP.NE.AND UP0, UPT, UR37, URZ, UPT ;  /* 0x000000ff2500728c */ /* 0x000fe2000bf05270 */
[----:B------:R-:W1:Y:S08]  /*1790*/  S2UR UR37, SR_CgaCtaId ;  /* 0x00000000002579c3 */ /* 0x000e700000008800 */
[----:B------:R-:W-:Y:S05]  /*17a0*/  BRA.U UP0, `(.L_x_23) ;  /* 0x0000000100347547 */ /* 0x000fea000b800000 */
[----:B------:R-:W2:Y:S01]  /*17b0*/  S2R R2, SR_CgaCtaId ;  /* 0x0000000000027919 */ /* 0x000ea20000008800 */
[----:B------:R-:W-:-:S04]  /*17c0*/  MOV R3, 0x400 ;  /* 0x0000040000037802 */ /* 0x000fc80000000f00 */
[----:B--2---:R-:W-:Y:S02]  /*17d0*/  LEA R3, R2, R3, 0x18 ;  /* 0x0000000302037211 */ /* 0x004fe400078ec0ff */
[----:B------:R-:W-:-:S03]  /*17e0*/  SHF.L.U32 R2, R8, 0x1f, RZ ;  /* 0x0000001f08027819 */ /* 0x000fc600000006ff */
[----:B------:R-:W-:-:S04]  /*17f0*/  IMAD R3, R10, 0x8, R3 ;  /* 0x000000080a037824 */ /* 0x000fc800078e0203 */
[----:B------:R-:W2:Y:S02]  /*1800*/  SYNCS.PHASECHK.TRANS64.TRYWAIT P0, [R3+URZ+0x100], R2 ;  /* 0x00010002030075a7 */ /* 0x000ea400080011ff */
[----:B--2---:R-:W-:Y:S05]  /*1810*/  @!P0 BRA `(.L_x_24) ;  /* 0x0000007000e88947 */ /* 0x004fea0003800000 */
.L_x_149:
[----:B------:R-:W-:Y:S01]  /*1820*/  VIADD R10, R10, 0x1 ;  /* 0x000000010a0a7836 */ /* 0x000fe20000000000 */
[----:B------:R2:W-:Y:S04]  /*1830*/  SYNCS.ARRIVE.TRANS64.A1T0 RZ, [R3+URZ+0xf0], RZ ;  /* 0x0000f0ff03ff79a7 */ /* 0x0005e800081000ff */
[----:B------:R-:W-:-:S04]  /*1840*/  ISETP.NE.AND P0, PT, R10, 0x2, PT ;  /* 0x000000020a00780c */ /* 0x000fc80003f05270 */
[----:B------:R-:W-:Y:S02]  /*1850*/  SEL R10, R10, RZ, P0 ;  /* 0x000000ff0a0a7207 */ /* 0x000fe40000000000 */
[----:B--2---:R-:W-:-:S04]  /*1860*/  SEL R3, RZ, 0x1, P0 ;  /* 0x00000001ff037807 */ /* 0x004fc80000000000 */
[----:B------:R-:W-:-:S07]  /*1870*/  LOP3.LUT R8, R8, R3, RZ, 0x3c, !PT ;  /* 0x0000000308087212 */ /* 0x000fce00078e3cff */
.L_x_23:
[----:B------:R-:W-:Y:S01]  /*1880*/  UMOV UR4, 0x400 ;  /* 0x0000040000047882 */ /* 0x000fe20000000000 */
[----:B------:R-:W-:Y:S01]  /*1890*/  LEA.HI R3, R21, R21, RZ, 0x1 ;  /* 0x0000001515037211 */ /* 0x000fe200078f08ff */
[----:B-1----:R-:W-:Y:S01]  /*18a0*/  ULEA UR4, UR37, UR4, 0x18 ;  /* 0x0000000425047291 */ /* 0x002fe2000f8ec0ff */
[----:B------:R-:W-:Y:S01]  /*18b0*/  SHF.L.U32 R2, R15, 0x1f, RZ ;  /* 0x0000001f0f027819 */ /* 0x000fe200000006ff */
[----:B------:R-:W-:Y:S01]  /*18c0*/  UISETP.GE.U32.AND UP0, UPT, UR15, 0x7f, UPT ;  /* 0x0000007f0f00788c */ /* 0x000fe2000bf06070 */
[----:B------:R-:W-:Y:S01]  /*18d0*/  R2UR UR35, R16 ;  /* 0x00000000102372ca */ /* 0x000fe200000e0000 */
[----:B------:R-:W-:Y:S01]  /*18e0*/  ULEA UR8, UR13, UR4, 0x3 ;  /* 0x000000040d087291 */ /* 0x000fe2000f8e18ff */
[----:B------:R-:W-:Y:S01]  /*18f0*/  IMAD.SHL.U32 R3, R3, 0x80, RZ ;  /* 0x0000008003037824 */ /* 0x000fe200078e00ff */
[----:B------:R-:W-:Y:S01]  /*1900*/  R2UR UR19, R17 ;  /* 0x00000000111372ca */ /* 0x000fe200000e0000 */
[----:B------:R-:W-:-:S03]  /*1910*/  UMOV UR23, URZ ;  /* 0x000000ff00177c82 */ /* 0x000fc60008000000 */
[----:B------:R-:W-:-:S03]  /*1920*/  LOP3.LUT R3, R3, 0xffffff00, RZ, 0xc0, !PT ;  /* 0xffffff0003037812 */ /* 0x000fc600078ec0ff */
[----:B------:R1:W2:Y:S01]  /*1930*/  SYNCS.PHASECHK.TRANS64.TRYWAIT P0, [UR8+0x20], R2 ;  /* 0x00002002ff0075a7 */ /* 0x0002a20008001108 */
[----:B------:R-:W-:Y:S02]  /*1940*/  R2UR UR9, R3 ;  /* 0x00000000030972ca */ /* 0x000fe400000e0000 */
[----:B------:R-:W-:-:S11]  /*1950*/  R2UR UR8, R20 ;  /* 0x00000000140872ca */ /* 0x000fd600000e0000 */
[----:B------:R-:W-:Y:S02]  /*1960*/  ULOP3.LUT UR35, UR9, 0x80, UR35, 0xf8, !UPT ;  /* 0x0000008009237892 */ /* 0x000fe4000f8ef823 */
[----:B------:R-:W-:Y:S01]  /*1970*/  ULEA UR19, UR8, UR19, 0x6 ;  /* 0x0000001308137291 */ /* 0x000fe2000f8e30ff */
[----:B------:R-:W-:Y:S11]  /*1980*/  BRA.U !UP0, `(.L_x_25) ;  /* 0x0000000108f07547 */ /* 0x000ff6000b800000 */
[----:B------:R-:W-:Y:S01]  /*1990*/  UMOV UR29, UR6 ;  /* 0x00000006001d7c82 */ /* 0x000fe20008000000 */
[----:B------:R-:W-:Y:S01]  /*19a0*/  UMOV UR44, UR13 ;  /* 0x0000000d002c7c82 */ /* 0x000fe20008000000 */
[----:B------:R-:W-:-:S05]  /*19b0*/  UMOV UR26, 0x20 ;  /* 0x00000020001a7882 */ /* 0x000fca0000000000 */
.L_x_31:
[----:B------:R-:W-:Y:S01]  /*19c0*/  ULEA UR33, UR44, UR4, 0x3 ;  /* 0x000000042c217291 */ /* 0x000fe2000f8e18ff */
[----:B------:R-:W-:Y:S01]  /*19d0*/  @P5 MOV R3, 0x14000 ;  /* 0x0001400000035802 */ /* 0x000fe20000000f00 */
[----:B-12---:R-:W-:Y:S10]  /*19e0*/  @P0 BRA `(.L_x_26) ;  /* 0x00000000000c0947 */ /* 0x006ff40003800000 */
[----:B------:R-:W-:-:S04]  /*19f0*/  SHF.L.U32 R5, R15, 0x1f, RZ ;  /* 0x0000001f0f057819 */ /* 0x000fc800000006ff */
[----:B------:R-:W2:Y:S02]  /*1a00*/  SYNCS.PHASECHK.TRANS64.TRYWAIT P0, [UR33+0x20], R5 ;  /* 0x00002005ff0075a7 */ /* 0x000ea40008001121 */
[----:B--2---:R-:W-:Y:S05]  /*1a10*/  @!P0 BRA `(.L_x_27) ;  /* 0x00000070007c8947 */ /* 0x004fea0003800000 */
.L_x_26:
[----:B------:R2:W-:Y:S01]  /*1a20*/  @P5 SYNCS.ARRIVE.TRANS64 RZ, [UR33], R3 ;  /* 0x00000003ffff59a7 */ /* 0x0005e20008000021 */
[----:B------:R-:W-:Y:S02]  /*1a30*/  ULOP3.LUT UR8, UR7, 0x2, URZ, 0xfc, !UPT ;  /* 0x0000000207087892 */ /* 0x000fe4000f8efcff */
[----:B------:R-:W-:Y:S02]  /*1a40*/  UIADD3 UR29, UPT, UPT, UR29, 0x1, URZ ;  /* 0x000000011d1d7890 */ /* 0x000fe4000fffe0ff */
[----:B------:R-:W-:Y:S02]  /*1a50*/  UISETP.NE.AND UP0, UPT, UR8, 0x2, UPT ;  /* 0x000000020800788c */ /* 0x000fe4000bf05270 */
[----:B------:R-:W-:-:S07]  /*1a60*/  UISETP.NE.AND UP2, UPT, UR29, 0x1, UPT ;  /* 0x000000011d00788c */ /* 0x000fce000bf45270 */
[----:B------:R-:W-:Y:S05]  /*1a70*/  BRA.U UP0, `(.L_x_28) ;  /* 0x0000000100047547 */ /* 0x000fea000b800000 */
[----:B------:R-:W-:Y:S05]  /*1a80*/  BPT.TRAP 0x1 ;  /* 0x000000040000795c */ /* 0x000fea0000300000 */
.L_x_28:
[----:B------:R-:W-:Y:S04]  /*1a90*/  BSSY.RECONVERGENT B0, `(.L_x_29) ;  /* 0x0000003000007945 */ /* 0x000fe80003800200 */
[----:B------:R-:W-:Y:S05]  /*1aa0*/  @!P4 BRA `(.L_x_30) ;  /* 0x000000000004c947 */ /* 0x000fea0003800000 */
[----:B------:R-:W-:Y:S05]  /*1ab0*/  BPT.TRAP 0x1 ;  /* 0x000000040000795c */ /* 0x000fea0000300000 */
.L_x_30:
[----:B------:R-:W-:Y:S05]  /*1ac0*/  BSYNC.RECONVERGENT B0 ;  /* 0x0000000000007941 */ /* 0x000fea0003800200 */
.L_x_29:
[----:B------:R-:W-:Y:S02]  /*1ad0*/  UIADD3 UR13, UPT, UPT, UR44, 0x1, URZ ;  /* 0x000000012c0d7890 */ /* 0x000fe4000fffe0ff */
[----:B------:R-:W-:Y:S02]  /*1ae0*/  ULEA UR24, UR44, UR4, 0xf ;  /* 0x000000042c187291 */ /* 0x000fe4000f8e78ff */
[----:B------:R-:W-:Y:S02]  /*1af0*/  UISETP.NE.AND UP0, UPT, UR13, 0x4, UPT ;  /* 0x000000040d00788c */ /* 0x000fe4000bf05270 */
[----:B------:R-:W-:Y:S02]  /*1b00*/  UIADD3 UR42, UP1, UPT, UR30, 0x80, URZ ;  /* 0x000000801e2a7890 */ /* 0x000fe4000ff3e0ff */
[----:B------:R-:W-:Y:S02]  /*1b10*/  USEL UR9, URZ, 0x1, UP0 ;  /* 0x00000001ff097887 */ /* 0x000fe40008000000 */
[----:B------:R-:W-:-:S02]  /*1b20*/  USEL UR13, UR13, URZ, UP0 ;  /* 0x000000ff0d0d7287 */ /* 0x000fc40008000000 */
[----:B------:R-:W-:Y:S02]  /*1b30*/  UIADD3 UR40, UP0, UPT, UR30, 0x180, URZ ;  /* 0x000001801e287890 */ /* 0x000fe4000ff1e0ff */
[----:B------:R-:W-:Y:S01]  /*1b40*/  ULEA UR8, UR13, UR4, 0x3 ;  /* 0x000000040d087291 */ /* 0x000fe2000f8e18ff */
[----:B------:R-:W-:Y:S01]  /*1b50*/  LOP3.LUT R15, R15, UR9, RZ, 0x3c, !PT ;  /* 0x000000090f0f7c12 */ /* 0x000fe2000f8e3cff */
[----:B------:R-:W-:Y:S02]  /*1b60*/  UIADD3 UR34, UPT, UPT, UR26, -0x20, URZ ;  /* 0xffffffe01a227890 */ /* 0x000fe4000fffe0ff */
[----:B------:R-:W-:Y:S01]  /*1b70*/  ULOP3.LUT UR33, UR33, 0xfefffff8, URZ, 0xc0, !UPT ;  /* 0xfefffff821217892 */ /* 0x000fe2000f8ec0ff */
[----:B-1----:R-:W-:Y:S01]  /*1b80*/  SHF.L.U32 R2, R15, 0x1f, RZ ;  /* 0x0000001f0f027819 */ /* 0x002fe200000006ff */
[----:B------:R-:W-:Y:S02]  /*1b90*/  UIADD3.X UR43, UPT, UPT, URZ, UR31, URZ, UP1, !UPT ;  /* 0x0000001fff2b7290 */ /* 0x000fe40008ffe4ff */
[----:B------:R-:W-:Y:S01]  /*1ba0*/  UIADD3 UR32, UPT, UPT, UR24, 0x8400, URZ ;  /* 0x0000840018207890 */ /* 0x000fe2000fffe0ff */
[----:B------:R4:W1:Y:S01]  /*1bb0*/  SYNCS.PHASECHK.TRANS64.TRYWAIT P0, [UR8+0x20], R2 ;  /* 0x00002002ff0075a7 */ /* 0x0008620008001108 */
[----:B------:R-:W-:-:S02]  /*1bc0*/  ULEA UR8, UR44, UR4, 0xd ;  /* 0x000000042c087291 */ /* 0x000fc4000f8e68ff */
[----:B------:R-:W-:Y:S02]  /*1bd0*/  UIADD3 UR24, UPT, UPT, UR24, 0xc400, URZ ;  /* 0x0000c40018187890 */ /* 0x000fe4000fffe0ff */
[----:B------:R-:W-:Y:S02]  /*1be0*/  UIADD3.X UR41, UPT, UPT, URZ, UR31, URZ, UP0, !UPT ;  /* 0x0000001fff297290 */ /* 0x000fe400087fe4ff */
[----:B------:R-:W-:Y:S02]  /*1bf0*/  UIADD3 UR16, UPT, UPT, UR8, 0x28400, URZ ;  /* 0x0002840008107890 */ /* 0x000fe4000fffe0ff */
[----:B------:R-:W-:Y:S01]  /*1c00*/  UIADD3 UR8, UPT, UPT, UR8, 0x29400, URZ ;  /* 0x0002940008087890 */ /* 0x000fe2000fffe0ff */
[----:B------:R-:W-:Y:S01]  /*1c10*/  UMOV UR38, 0x0 ;  /* 0x0000000000267882 */ /* 0x000fe20000000000 */
[----:B------:R-:W-:Y:S01]  /*1c20*/  UMOV UR39, 0x10000000 ;  /* 0x1000000000277882 */ /* 0x000fe20000000000 */
[----:B------:R-:W-:Y:S01]  /*1c30*/  UMOV UR27, UR35 ;  /* 0x00000023001b7c82 */ /* 0x000fe20008000000 */
[----:B------:R-:W-:Y:S01]  /*1c40*/  UMOV UR28, UR36 ;  /* 0x00000024001c7c82 */ /* 0x000fe20008000000 */
[----:B------:R-:W-:Y:S01]  /*1c50*/  UMOV UR25, UR33 ;  /* 0x0000002100197c82 */ /* 0x000fe20008000000 */
[----:B------:R-:W-:Y:S01]  /*1c60*/  UMOV UR20, UR36 ;  /* 0x0000002400147c82 */ /* 0x000fe20008000000 */
[----:B------:R-:W-:Y:S01]  /*1c70*/  UMOV UR17, UR33 ;  /* 0x0000002100117c82 */ /* 0x000fe20008000000 */
[----:B------:R-:W-:Y:S01]  /*1c80*/  UMOV UR18, UR34 ;  /* 0x0000002200127c82 */ /* 0x000fe20008000000 */
[----:B------:R-:W-:Y:S01]  /*1c90*/  UTMALDG.3D.2CTA [UR32], [UR42], desc[UR38] ;  /* 0x000026202a0075b4 */ /* 0x000fe20008211000 */
[----:B------:R-:W-:Y:S01]  /*1ca0*/  UMOV UR10, UR26 ;  /* 0x0000001a000a7c82 */ /* 0x000fe20008000000 */
[----:B------:R-:W-:Y:S01]  /*1cb0*/  UMOV UR11, UR19 ;  /* 0x00000013000b7c82 */ /* 0x000fe20008000000 */
[----:B------:R-:W-:Y:S01]  /*1cc0*/  UMOV UR12, UR36 ;  /* 0x00000024000c7c82 */ /* 0x000fe20008000000 */
[----:B------:R-:W-:Y:S01]  /*1cd0*/  UMOV UR9, UR33 ;  /* 0x0000002100097c82 */ /* 0x000fe20008000000 */
[----:B------:R-:W-:Y:S01]  /*1ce0*/  UMOV UR23, UR5 ;  /* 0x0000000500177c82 */ /* 0x000fe20008000000 */
[----:B------:R-:W-:Y:S01]  /*1cf0*/  UMOV UR44, UR13 ;  /* 0x0000000d002c7c82 */ /* 0x000fe20008000000 */
[----:B------:R2:W-:Y:S01]  /*1d00*/  UTMALDG.3D.2CTA [UR24], [UR42], desc[UR38] ;  /* 0x000026182a0075b4 */ /* 0x0005e20008211000 */
[----:B------:R4:W-:Y:S01]  /*1d10*/  UTMALDG.3D.2CTA [UR16], [UR40], desc[UR38] ;  /* 0x00002610280075b4 */ /* 0x0009e20008211000 */
[----:B------:R4:W-:Y:S01]  /*1d20*/  UTMALDG.3D.2CTA [UR8], [UR40], desc[UR38] ;  /* 0x00002608280075b4 */ /* 0x0009e20008211000 */
[----:B--2---:R-:W-:Y:S01]  /*1d30*/  UIADD3 UR26, UPT, UPT, UR26, 0x40, URZ ;  /* 0x000000401a1a7890 */ /* 0x004fe2000fffe0ff */
[----:B----4-:R-:W-:Y:S11]  /*1d40*/  BRA.U UP2, `(.L_x_31) ;  /* 0xfffffffd021c7547 */ /* 0x010ff6000b83ffff */
.L_x_25:
[----:B------:R-:W-:Y:S01]  /*1d50*/  ULEA UR8, UR13, UR4, 0x3 ;  /* 0x000000040d087291 */ /* 0x000fe2000f8e18ff */
[----:B-1----:R-:W-:Y:S01]  /*1d60*/  SHF.L.U32 R2, R15, 0x1f, RZ ;  /* 0x0000001f0f027819 */ /* 0x002fe200000006ff */
[----:B------:R-:W-:Y:S01]  /*1d70*/  @!P1 SYNCS.ARRIVE.TRANS64.A1T0 RZ, [UR4+0x88], RZ ;  /* 0x000088ffffff99a7 */ /* 0x000fe20008100004 */
[----:B------:R-:W-:-:S06]  /*1d80*/  UISETP.GT.AND UP0, UPT, UR22, UR21, UPT ;  /* 0x000000151600728c */ /* 0x000fcc000bf04270 */
[----:B--2---:R1:W2:Y:S03]  /*1d90*/  SYNCS.PHASECHK.TRANS64.TRYWAIT P0, [UR8+0x20], R2 ;  /* 0x00002002ff0075a7 */ /* 0x0042a60008001108 */
[----:B------:R-:W-:Y:S05]  /*1da0*/  BRA.U !UP0, `(.L_x_32) ;  /* 0x0000000108e87547 */ /* 0x000fea000b800000 */
[----:B------:R-:W-:Y:S01]  /*1db0*/  UIADD3 UR29, UPT, UPT, UR14, UR23, URZ ;  /* 0x000000170e1d7290 */ /* 0x000fe2000fffe0ff */
[----:B------:R-:W-:-:S11]  /*1dc0*/  UMOV UR44, UR13 ;  /* 0x0000000d002c7c82 */ /* 0x000fd60008000000 */
.L_x_38:
[----:B------:R-:W-:Y:S01]  /*1dd0*/  ULEA UR33, UR44, UR4, 0x3 ;  /* 0x000000042c217291 */ /* 0x000fe2000f8e18ff */
[----:B--2---:R-:W-:Y:S01]  /*1de0*/  @P5 MOV R3, 0x14000 ;  /* 0x0001400000035802 */ /* 0x004fe20000000f00 */
[----:B-12---:R-:W-:Y:S10]  /*1df0*/  @P0 BRA `(.L_x_33) ;  /* 0x00000000000c0947 */ /* 0x006ff40003800000 */
[----:B------:R-:W-:-:S04]  /*1e00*/  SHF.L.U32 R5, R15, 0x1f, RZ ;  /* 0x0000001f0f057819 */ /* 0x000fc800000006ff */
[----:B------:R-:W2:Y:S02]  /*1e10*/  SYNCS.PHASECHK.TRANS64.TRYWAIT P0, [UR33+0x20], R5 ;  /* 0x00002005ff0075a7 */ /* 0x000ea40008001121 */
[----:B--2---:R-:W-:Y:S05]  /*1e20*/  @!P0 BRA `(.L_x_34) ;  /* 0x0000006c00908947 */ /* 0x004fea0003800000 */
.L_x_33:
[----:B------:R2:W-:Y:S01]  /*1e30*/  @P5 SYNCS.ARRIVE.TRANS64 RZ, [UR33], R3 ;  /* 0x00000003ffff59a7 */ /* 0x0005e20008000021 */
[----:B------:R-:W-:-:S04]  /*1e40*/  ULOP3.LUT UR8, UR7, 0x2, URZ, 0xfc, !UPT ;  /* 0x0000000207087892 */ /* 0x000fc8000f8efcff */
[----:B------:R-:W-:-:S09]  /*1e50*/  UISETP.NE.AND UP0, UPT, UR8, 0x2, UPT ;  /* 0x000000020800788c */ /* 0x000fd2000bf05270 */
[----:B------:R-:W-:Y:S05]  /*1e60*/  BRA.U UP0, `(.L_x_35) ;  /* 0x0000000100047547 */ /* 0x000fea000b800000 */
[----:B------:R-:W-:Y:S05]  /*1e70*/  BPT.TRAP 0x1 ;  /* 0x000000040000795c */ /* 0x000fea0000300000 */
.L_x_35:
[----:B------:R-:W-:Y:S04]  /*1e80*/  BSSY.RECONVERGENT B0, `(.L_x_36) ;  /* 0x0000003000007945 */ /* 0x000fe80003800200 */
[----:B------:R-:W-:Y:S05]  /*1e90*/  @!P4 BRA `(.L_x_37) ;  /* 0x000000000004c947 */ /* 0x000fea0003800000 */
[----:B------:R-:W-:Y:S05]  /*1ea0*/  BPT.TRAP 0x1 ;  /* 0x000000040000795c */ /* 0x000fea0000300000 */
.L_x_37:
[----:B------:R-:W-:Y:S05]  /*1eb0*/  BSYNC.RECONVERGENT B0 ;  /* 0x0000000000007941 */ /* 0x000fea0003800200 */
.L_x_36:
[----:B------:R-:W-:Y:S02]  /*1ec0*/  UIADD3 UR13, UPT, UPT, UR44, 0x1, URZ ;  /* 0x000000012c0d7890 */ /* 0x000fe4000fffe0ff */
[----:B------:R-:W-:Y:S02]  /*1ed0*/  ULEA UR24, UR44, UR4, 0xf ;  /* 0x000000042c187291 */ /* 0x000fe4000f8e78ff */
[----:B------:R-:W-:Y:S02]  /*1ee0*/  UISETP.NE.AND UP0, UPT, UR13, 0x4, UPT ;  /* 0x000000040d00788c */ /* 0x000fe4000bf05270 */
[----:B------:R-:W-:Y:S02]  /*1ef0*/  UIADD3 UR42, UP1, UPT, UR30, 0x80, URZ ;  /* 0x000000801e2a7890 */ /* 0x000fe4000ff3e0ff */
[----:B------:R-:W-:Y:S02]  /*1f00*/  USEL UR9, URZ, 0x1, UP0 ;  /* 0x00000001ff097887 */ /* 0x000fe40008000000 */
[----:B------:R-:W-:-:S02]  /*1f10*/  USEL UR13, UR13, URZ, UP0 ;  /* 0x000000ff0d0d7287 */ /* 0x000fc40008000000 */
[----:B------:R-:W-:Y:S02]  /*1f20*/  USHF.L.U32 UR34, UR23, 0x6, URZ ;  /* 0x0000000617227899 */ /* 0x000fe400080006ff */
[----:B------:R-:W-:Y:S01]  /*1f30*/  ULEA UR8, UR13, UR4, 0x3 ;  /* 0x000000040d087291 */ /* 0x000fe2000f8e18ff */
[----:B------:R-:W-:Y:S01]  /*1f40*/  LOP3.LUT R15, R15, UR9, RZ, 0x3c, !PT ;  /* 0x000000090f0f7c12 */ /* 0x000fe2000f8e3cff */
[----:B------:R-:W-:Y:S02]  /*1f50*/  UIADD3 UR40, UP0, UPT, UR30, 0x180, URZ ;  /* 0x000001801e287890 */ /* 0x000fe4000ff1e0ff */
[----:B------:R-:W-:Y:S01]  /*1f60*/  ULOP3.LUT UR33, UR33, 0xfefffff8, URZ, 0xc0, !UPT ;  /* 0xfefffff821217892 */ /* 0x000fe2000f8ec0ff */
[----:B-1----:R-:W-:Y:S01]  /*1f70*/  SHF.L.U32 R2, R15, 0x1f, RZ ;  /* 0x0000001f0f027819 */ /* 0x002fe200000006ff */
[----:B------:R-:W-:Y:S02]  /*1f80*/  UIADD3.X UR43, UPT, UPT, URZ, UR31, URZ, UP1, !UPT ;  /* 0x0000001fff2b7290 */ /* 0x000fe40008ffe4ff */
[----:B------:R-:W-:Y:S01]  /*1f90*/  UIADD3 UR32, UPT, UPT, UR24, 0x8400, URZ ;  /* 0x0000840018207890 */ /* 0x000fe2000fffe0ff */
[----:B------:R4:W1:Y:S01]  /*1fa0*/  SYNCS.PHASECHK.TRANS64.TRYWAIT P0, [UR8+0x20], R2 ;  /* 0x00002002ff0075a7 */ /* 0x0008620008001108 */
[----:B------:R-:W-:-:S02]  /*1fb0*/  ULEA UR8, UR44, UR4, 0xd ;  /* 0x000000042c087291 */ /* 0x000fc4000f8e68ff */
[----:B------:R-:W-:Y:S02]  /*1fc0*/  UIADD3 UR26, UPT, UPT, UR34, 0x20, URZ ;  /* 0x00000020221a7890 */ /* 0x000fe4000fffe0ff */
        /* <DEDUP_REMOVED lines=12> */
[----:B------:R4:W-:Y:S01]  /*2090*/  UTMALDG.3D.2CTA [UR32], [UR42], desc[UR38] ;  /* 0x000026202a0075b4 */ /* 0x0009e20008211000 */
[----:B------:R-:W-:Y:S01]  /*20a0*/  UMOV UR11, UR19 ;  /* 0x00000013000b7c82 */ /* 0x000fe20008000000 */
[----:B------:R-:W-:Y:S01]  /*20b0*/  UMOV UR12, UR36 ;  /* 0x00000024000c7c82 */ /* 0x000fe20008000000 */
[----:B------:R-:W-:Y:S01]  /*20c0*/  UMOV UR9, UR33 ;  /* 0x0000002100097c82 */ /* 0x000fe20008000000 */
[----:B------:R-:W-:Y:S01]  /*20d0*/  UMOV UR10, UR26 ;  /* 0x0000001a000a7c82 */ /* 0x000fe20008000000 */
[----:B------:R-:W-:Y:S01]  /*20e0*/  UIADD3 UR23, UPT, UPT, UR23, 0x1, URZ ;  /* 0x0000000117177890 */ /* 0x000fe2000fffe0ff */
[----:B------:R-:W-:Y:S01]  /*20f0*/  UMOV UR44, UR13 ;  /* 0x0000000d002c7c82 */ /* 0x000fe20008000000 */
[----:B------:R4:W-:Y:S02]  /*2100*/  UTMALDG.3D.2CTA [UR24], [UR42], desc[UR38] ;  /* 0x000026182a0075b4 */ /* 0x0009e40008211000 */
[----:B------:R-:W-:Y:S01]  /*2110*/  UISETP.NE.AND UP0, UPT, UR23, UR29, UPT ;  /* 0x0000001d1700728c */ /* 0x000fe2000bf05270 */
[----:B------:R4:W-:Y:S01]  /*2120*/  UTMALDG.3D.2CTA [UR16], [UR40], desc[UR38] ;  /* 0x00002610280075b4 */ /* 0x0009e20008211000 */
[----:B------:R4:W-:Y:S07]  /*2130*/  UTMALDG.3D.2CTA [UR8], [UR40], desc[UR38] ;  /* 0x00002608280075b4 */ /* 0x0009ee0008211000 */
[----:B----4-:R-:W-:Y:S05]  /*2140*/  BRA.U UP0, `(.L_x_38) ;  /* 0xfffffffd00207547 */ /* 0x010fea000b83ffff */
.L_x_32:
[----:B-1----:R-:W-:Y:S01]  /*2150*/  LEA R2, R14, UR4, 0x3 ;  /* 0x000000040e027c11 */ /* 0x002fe2000f8e18ff */
[----:B------:R-:W-:Y:S01]  /*2160*/  NOP ;  /* 0x0000000000007918 */ /* 0x000fe20000000000 */
[----:B--2---:R-:W-:Y:S02]  /*2170*/  SHF.L.U32 R3, R12, 0x1f, RZ ;  /* 0x0000001f0c037819 */ /* 0x004fe400000006ff */
[----:B------:R-:W-:Y:S02]  /*2180*/  LEA R4, R14, UR4, 0x4 ;  /* 0x000000040e047c11 */ /* 0x000fe4000f8e20ff */
[----:B------:R-:W1:Y:S02]  /*2190*/  SYNCS.PHASECHK.TRANS64.TRYWAIT P0, [R2+URZ+0x90], R3 ;  /* 0x00009003020075a7 */ /* 0x000e6400080011ff */
[----:B-1----:R-:W-:Y:S05]  /*21a0*/  @!P0 BRA `(.L_x_39) ;  /* 0x0000006800c88947 */ /* 0x002fea0003800000 */
.L_x_152:
[----:B------:R-:W2:Y:S01]  /*21b0*/  LDS.128 R4, [R4+0x120] ;  /* 0x0001200004047984 */ /* 0x000ea20000000c00 */
[----:B------:R-:W-:Y:S01]  /*21c0*/  ISETP.GE.AND P0, PT, R26, 0x1, PT ;  /* 0x000000011a00780c */ /* 0x000fe20003f06270 */
[----:B-1----:R-:W-:Y:S01]  /*21d0*/  VIADD R2, R2, 0xa0 ;  /* 0x000000a002027836 */ /* 0x002fe20000000000 */
[----:B------:R-:W-:Y:S01]  /*21e0*/  @!PT LDS RZ, [RZ] ;  /* 0x00000000fffff984 */ /* 0x000fe20000000800 */
[----:B------:R-:W-:Y:S01]  /*21f0*/  @!PT LDS RZ, [RZ] ;  /* 0x00000000fffff984 */ /* 0x000fe20000000800 */
[----:B------:R-:W-:Y:S01]  /*2200*/  @!PT LDS RZ, [RZ] ;  /* 0x00000000fffff984 */ /* 0x000fe20000000800 */
[----:B------:R-:W-:Y:S01]  /*2210*/  @!PT LDS RZ, [RZ] ;  /* 0x00000000fffff984 */ /* 0x000fe20000000800 */
[----:B------:R1:W-:Y:S06]  /*2220*/  MEMBAR.ALL.CTA ;  /* 0x0000000000007992 */ /* 0x0003ec0000008000 */
[----:B-1----:R-:W1:Y:S01]  /*2230*/  FENCE.VIEW.ASYNC.S ;  /* 0x00000000000073c6 */ /* 0x002e620000000000 */
[----:B------:R-:W-:-:S04]  /*2240*/  PRMT R2, RZ, 0x654, R2 ;  /* 0x00000654ff027816 */ /* 0x000fc80000000002 */
[----:B-1----:R1:W-:Y:S01]  /*2250*/  SYNCS.ARRIVE.TRANS64.RED.A1T0 RZ, [R2+URZ], RZ ;  /* 0x000000ff02ff79a7 */ /* 0x0023e200081004ff */
[----:B--2---:R-:W-:-:S13]  /*2260*/  LOP3.LUT P2, RZ, R6, 0x1, RZ, 0xc0, !PT ;  /* 0x0000000106ff7812 */ /* 0x004fda000784c0ff */
[----:B------:R-:W-:Y:S01]  /*2270*/  @P2 SHF.R.U32.HI R3, RZ, 0x10, R5 ;  /* 0x00000010ff032819 */ /* 0x000fe20000011605 */
[----:B------:R-:W-:Y:S01]  /*2280*/  VOTEU.ANY UP0, P2 ;  /* 0x0000000000ff7886 */ /* 0x000fe20001000100 */
[----:B------:R-:W-:Y:S02]  /*2290*/  @P2 MOV R13, R4 ;  /* 0x00000004000d2202 */ /* 0x000fe40000000f00 */
[----:B------:R-:W-:Y:S02]  /*22a0*/  @P2 R2UR.BROADCAST UR8, R3 ;  /* 0x00000000030822ca */ /* 0x000fe400008e0000 */
[----:B------:R-:W-:-:S11]  /*22b0*/  @P2 LOP3.LUT R11, R5, 0xffff, RZ, 0xc0, !PT ;  /* 0x0000ffff050b2812 */ /* 0x000fd600078ec0ff */
[----:B------:R-:W-:Y:S01]  /*22c0*/  @UP0 UMOV UR36, UR8 ;  /* 0x0000000800240c82 */ /* 0x000fe20008000000 */
[----:B-1----:R-:W-:Y:S05]  /*22d0*/  @!P0 BRA `(.L_x_40) ;  /* 0x0000000000b88947 */ /* 0x002fea0003800000 */
[----:B------:R-:W3:Y:S01]  /*22e0*/  LDC.64 R4, c[0x0][0xb18] ;  /* 0x0002c600ff047b82 */ /* 0x000ee20000000a00 */
[----:B------:R-:W-:-:S07]  /*22f0*/  ISETP.NE.AND P3, PT, R26, 0x1, PT ;  /* 0x000000011a00780c */ /* 0x000fce0003f65270 */
[----:B------:R-:W1:Y:S08]  /*2300*/  LDC.64 R6, c[0x0][0xb10] ;  /* 0x0002c400ff067b82 */ /* 0x000e700000000a00 */
[----:B------:R-:W2:Y:S08]  /*2310*/  LDC R18, c[0x0][0xb20] ;  /* 0x0002c800ff127b82 */ /* 0x000eb00000000800 */
[----:B------:R-:W4:Y:S01]  /*2320*/  LDC R20, c[0x0][0xb0c] ;  /* 0x0002c300ff147b82 */ /* 0x000f220000000800 */
[----:B---3--:R-:W-:Y:S01]  /*2330*/  IMAD.HI.U32 R19, R0, R5, RZ ;  /* 0x0000000500137227 */ /* 0x008fe200078e00ff */
[----:B------:R-:W-:-:S03]  /*2340*/  ISETP.NE.AND P0, PT, R4, 0x1, PT ;  /* 0x000000010400780c */ /* 0x000fc60003f05270 */
[----:B------:R-:W-:-:S03]  /*2350*/  IMAD.HI.U32 R5, R11, R5, RZ ;  /* 0x000000050b057227 */ /* 0x000fc600078e00ff */
[----:B------:R-:W3:Y:S01]  /*2360*/  LDC.64 R2, c[0x0][0xb28] ;  /* 0x0002ca00ff027b82 */ /* 0x000ee20000000a00 */
[----:B-1----:R-:W-:-:S04]  /*2370*/  IMAD.HI.U32 R22, R9, R6, RZ ;  /* 0x0000000609167227 */ /* 0x002fc800078e00ff */
[----:B------:R-:W-:Y:S01]  /*2380*/  IMAD.HI.U32 R24, R13, R6, RZ ;  /* 0x000000060d187227 */ /* 0x000fe200078e00ff */
[----:B------:R-:W-:Y:S02]  /*2390*/  SHF.R.U32.HI R22, RZ, R7, R22 ;  /* 0x00000007ff167219 */ /* 0x000fe40000011616 */
[-C--:B--2---:R-:W-:Y:S02]  /*23a0*/  SHF.R.U32.HI R19, RZ, R18.reuse, R19 ;  /* 0x00000012ff137219 */ /* 0x084fe40000011613 */
[----:B------:R-:W-:Y:S02]  /*23b0*/  SHF.R.U32.HI R18, RZ, R18, R5 ;  /* 0x00000012ff127219 */ /* 0x000fe40000011605 */
[----:B------:R-:W-:Y:S02]  /*23c0*/  SEL R19, R0, R19, !P0 ;  /* 0x0000001300137207 */ /* 0x000fe40004000000 */
[----:B------:R-:W-:Y:S02]  /*23d0*/  SHF.R.U32.HI R24, RZ, R7, R24 ;  /* 0x00000007ff187219 */ /* 0x000fe40000011618 */
[----:B----4-:R-:W-:-:S02]  /*23e0*/  ISETP.NE.AND P1, PT, R20, 0x1, PT ;  /* 0x000000011400780c */ /* 0x010fc40003f25270 */
[----:B------:R-:W-:Y:S02]  /*23f0*/  SEL R5, R11, R18, !P0 ;  /* 0x000000120b057207 */ /* 0x000fe40004000000 */
[----:B------:R-:W-:Y:S02]  /*2400*/  SEL R21, R9, R22, !P1 ;  /* 0x0000001609157207 */ /* 0x000fe40004800000 */
[----:B------:R-:W-:Y:S01]  /*2410*/  SEL R7, R13, R24, !P1 ;  /* 0x000000180d077207 */ /* 0x000fe20004800000 */
[----:B---3--:R-:W-:-:S04]  /*2420*/  IMAD.HI.U32 R22, R19, R2, RZ ;  /* 0x0000000213167227 */ /* 0x008fc800078e00ff */
[----:B------:R-:W-:Y:S01]  /*2430*/  IMAD.HI.U32 R6, R21, R2, RZ ;  /* 0x0000000215067227 */ /* 0x000fe200078e00ff */
[----:B------:R-:W-:-:S04]  /*2440*/  @P3 SHF.R.U32.HI R19, RZ, R3, R22 ;  /* 0x00000003ff133219 */ /* 0x000fc80000011616 */
        /* <DEDUP_REMOVED lines=8> */
[----:B------:R-:W-:-:S04]  /*24d0*/  @!P0 IMAD.HI.U32 R18, R7, R2, RZ ;  /* 0x0000000207128227 */ /* 0x000fc800078e00ff */
[----:B------:R-:W-:Y:S01]  /*24e0*/  IMAD.MOV R2, RZ, RZ, -R6 ;  /* 0x000000ffff027224 */ /* 0x000fe200078e0a06 */
[----:B------:R-:W-:-:S03]  /*24f0*/  @!P0 SHF.R.U32.HI R18, RZ, R3, R18 ;  /* 0x00000003ff128219 */ /* 0x000fc60000011612 */
[----:B------:R-:W-:Y:S01]  /*2500*/  IMAD R2, R26, R2, R5 ;  /* 0x000000021a027224 */ /* 0x000fe200078e0205 */
[----:B------:R-:W-:Y:S02]  /*2510*/  @!P0 SEL R3, R7, R18, !P3 ;  /* 0x0000001207038207 */ /* 0x000fe40005800000 */
[----:B------:R-:W-:-:S03]  /*2520*/  IADD3 R18, PT, PT, -R5, RZ, RZ ;  /* 0x000000ff05127210 */ /* 0x000fc60007ffe1ff */
[--C-:B------:R-:W-:Y:S02]  /*2530*/  @!P0 IMAD.IADD R6, R6, 0x1, -R3.reuse ;  /* 0x0000000106068824 */ /* 0x100fe400078e0a03 */
[----:B------:R-:W-:Y:S01]  /*2540*/  @!P0 IMAD R3, R2, R21, R3 ;  /* 0x0000001502038224 */ /* 0x000fe200078e0203 */
[----:B------:R-:W-:Y:S01]  /*2550*/  IADD3 R2, PT, PT, -R7, RZ, RZ ;  /* 0x000000ff07027210 */ /* 0x000fe20007ffe1ff */
[----:B------:R-:W-:Y:S02]  /*2560*/  @!P0 IMAD R5, R26, R6, R7 ;  /* 0x000000061a058224 */ /* 0x000fe400078e0207 */
[----:B------:R-:W-:Y:S02]  /*2570*/  IMAD R11, R4, R18, R11 ;  /* 0x00000012040b7224 */ /* 0x000fe400078e020b */
[----:B------:R-:W-:Y:S02]  /*2580*/  @!P0 IMAD.MOV.U32 R7, RZ, RZ, R3 ;  /* 0x000000ffff078224 */ /* 0x000fe400078e0003 */
[----:B------:R-:W-:-:S02]  /*2590*/  IMAD R2, R20, R2, R13 ;  /* 0x0000000214027224 */ /* 0x000fc400078e020d */
[----:B------:R-:W-:Y:S02]  /*25a0*/  IMAD R11, R5, R4, R11 ;  /* 0x00000004050b7224 */ /* 0x000fe400078e020b */
[----:B------:R-:W-:Y:S02]  /*25b0*/  IMAD R13, R7, R20, R2 ;  /* 0x00000014070d7224 */ /* 0x000fe400078e0202 */
.L_x_40:
[----:B------:R-:W1:Y:S02]  /*25c0*/  LDCU UR8, c[0x0][0xb30] ;  /* 0x00016600ff0877ac */ /* 0x000e640008000800 */
[----:B-1----:R-:W-:-:S09]  /*25d0*/  UISETP.NE.AND UP0, UPT, UR8, 0x1, UPT ;  /* 0x000000010800788c */ /* 0x002fd2000bf05270 */
[----:B------:R-:W-:Y:S05]  /*25e0*/  BRA.U UP0, `(.L_x_41) ;  /* 0x0000000100407547 */ /* 0x000fea000b800000 */
[----:B------:R-:W1:Y:S08]  /*25f0*/  LDC.64 R4, c[0x0][0xb10] ;  /* 0x0002c400ff047b82 */ /* 0x000e700000000a00 */
[----:B------:R-:W2:Y:S08]  /*2600*/  LDC.64 R2, c[0x0][0xb18] ;  /* 0x0002c600ff027b82 */ /* 0x000eb00000000a00 */
[----:B------:R-:W4:Y:S08]  /*2610*/  LDC R6, c[0x0][0xb20] ;  /* 0x0002c800ff067b82 */ /* 0x000f300000000800 */
[----:B------:R-:W3:Y:S01]  /*2620*/  LDC R18, c[0x0][0xb0c] ;  /* 0x0002c300ff127b82 */ /* 0x000ee20000000800 */
[----:B-1----:R-:W-:-:S05]  /*2630*/  IMAD.HI.U32 R4, R13, R4, RZ ;  /* 0x000000040d047227 */ /* 0x002fca00078e00ff */
[----:B------:R-:W-:Y:S01]  /*2640*/  SHF.R.U32.HI R4, RZ, R5, R4 ;  /* 0x00000005ff047219 */ /* 0x000fe20000011604 */
[----:B--2---:R-:W-:Y:S01]  /*2650*/  IMAD.HI.U32 R3, R11, R3, RZ ;  /* 0x000000030b037227 */ /* 0x004fe200078e00ff */
[----:B------:R-:W-:-:S04]  /*2660*/  ISETP.NE.AND P0, PT, R2, 0x1, PT ;  /* 0x000000010200780c */ /* 0x000fc80003f05270 */
[----:B----4-:R-:W-:-:S04]  /*2670*/  SHF.R.U32.HI R6, RZ, R6, R3 ;  /* 0x00000006ff067219 */ /* 0x010fc80000011603 */
[----:B------:R-:W-:Y:S02]  /*2680*/  SEL R3, R11, R6, !P0 ;  /* 0x000000060b037207 */ /* 0x000fe40004000000 */
[----:B---3--:R-:W-:-:S04]  /*2690*/  ISETP.NE.AND P1, PT, R18, 0x1, PT ;  /* 0x000000011200780c */ /* 0x008fc80003f25270 */
[----:B------:R-:W-:-:S05]  /*26a0*/  SEL R4, R13, R4, !P1 ;  /* 0x000000040d047207 */ /* 0x000fca0004800000 */
[----:B------:R-:W-:Y:S02]  /*26b0*/  IMAD.IADD R5, R3, 0x1, -R4 ;  /* 0x0000000103057824 */ /* 0x000fe400078e0a04 */
[----:B------:R-:W-:Y:S02]  /*26c0*/  IMAD.IADD R3, R4, 0x1, -R3 ;  /* 0x0000000104037824 */ /* 0x000fe400078e0a03 */
[----:B------:R-:W-:Y:S02]  /*26d0*/  IMAD R13, R5, R18, R13 ;  /* 0x00000012050d7224 */ /* 0x000fe400078e020d */
[----:B------:R-:W-:-:S07]  /*26e0*/  IMAD R11, R3, R2, R11 ;  /* 0x00000002030b7224 */ /* 0x000fce00078e020b */
.L_x_41:
[----:B------:R-:W-:Y:S01]  /*26f0*/  VIADD R14, R14, 0x1 ;  /* 0x000000010e0e7836 */ /* 0x000fe20000000000 */
[----:B------:R-:W-:Y:S01]  /*2700*/  PLOP3.LUT P1, PT, PT, PT, PT, 0x80, 0x8 ;  /* 0x000000000008781c */ /* 0x000fe20003f2f070 */
[----:B------:R-:W-:Y:S02]  /*2710*/  IMAD.IADD R21, R13, 0x1, R68 ;  /* 0x000000010d157824 */ /* 0x000fe400078e0244 */
[----:B------:R-:W-:Y:S01]  /*2720*/  IMAD.IADD R20, R11, 0x1, R66 ;  /* 0x000000010b147824 */ /* 0x000fe200078e0242 */
[----:B------:R-:W-:-:S04]  /*2730*/  ISETP.NE.AND P0, PT, R14, 0x2, PT ;  /* 0x000000020e00780c */ /* 0x000fc80003f05270 */
[----:B------:R-:W-:Y:S02]  /*2740*/  SEL R3, RZ, 0x1, P0 ;  /* 0x00000001ff037807 */ /* 0x000fe40000000000 */
[----:B------:R-:W-:Y:S02]  /*2750*/  SEL R14, R14, RZ, P0 ;  /* 0x000000ff0e0e7207 */ /* 0x000fe40000000000 */
[----:B------:R-:W-:Y:S01]  /*2760*/  LOP3.LUT R12, R12, R3, RZ, 0x3c, !PT ;  /* 0x000000030c0c7212 */ /* 0x000fe200078e3cff */
[----:B------:R-:W-:Y:S06]  /*2770*/  @P2 BRA `(.L_x_42) ;  /* 0xfffffff000002947 */ /* 0x000fec000383ffff */
[----:B------:R-:W-:Y:S01]  /*2780*/  UIADD3 UR4, UPT, UPT, UR4, 0x20, URZ ;  /* 0x0000002004047890 */ /* 0x000fe2000fffe0ff */
[----:B------:R-:W-:-:S03]  /*2790*/  SHF.L.U32 R3, R15, 0x1f, RZ ;  /* 0x0000001f0f037819 */ /* 0x000fc600000006ff */
[----:B------:R-:W-:-:S09]  /*27a0*/  ULEA UR5, UR13, UR4, 0x3 ;  /* 0x000000040d057291 */ /* 0x000fd2000f8e18ff */
[----:B------:R-:W1:Y:S02]  /*27b0*/  SYNCS.PHASECHK.TRANS64.TRYWAIT P0, [UR5], R3 ;  /* 0x00000003ff0075a7 */ /* 0x000e640008001105 */
[----:B-1----:R-:W-:Y:S05]  /*27c0*/  @!P0 BRA `(.L_x_43) ;  /* 0x0000006400548947 */ /* 0x002fea0003800000 */
.L_x_154:
[----:B------:R-:W-:-:S04]  /*27d0*/  UIADD3 UR6, UPT, UPT, UR13, 0x1, URZ ;  /* 0x000000010d067890 */ /* 0x000fc8000fffe0ff */
[----:B------:R-:W-:-:S04]  /*27e0*/  UISETP.NE.AND UP0, UPT, UR6, 0x4, UPT ;  /* 0x000000040600788c */ /* 0x000fc8000bf05270 */
[----:B------:R-:W-:Y:S02]  /*27f0*/  USEL UR7, URZ, 0x1, UP0 ;  /* 0x00000001ff077887 */ /* 0x000fe40008000000 */
[----:B------:R-:W-:-:S04]  /*2800*/  USEL UR6, UR6, URZ, UP0 ;  /* 0x000000ff06067287 */ /* 0x000fc80008000000 */
[----:B------:R-:W-:Y:S01]  /*2810*/  ULEA UR5, UR6, UR4, 0x3 ;  /* 0x0000000406057291 */ /* 0x000fe2000f8e18ff */
[----:B------:R-:W-:-:S04]  /*2820*/  LOP3.LUT R2, R15, UR7, RZ, 0x3c, !PT ;  /* 0x000000070f027c12 */ /* 0x000fc8000f8e3cff */
[----:B-1----:R-:W-:-:S04]  /*2830*/  SHF.L.U32 R3, R2, 0x1f, RZ ;  /* 0x0000001f02037819 */ /* 0x002fc800000006ff */
[----:B------:R-:W1:Y:S02]  /*2840*/  SYNCS.PHASECHK.TRANS64.TRYWAIT P0, [UR5], R3 ;  /* 0x00000003ff0075a7 */ /* 0x000e640008001105 */
[----:B-1----:R-:W-:Y:S05]  /*2850*/  @!P0 BRA `(.L_x_44) ;  /* 0x0000006400488947 */ /* 0x002fea0003800000 */
.L_x_156:
        /* <DEDUP_REMOVED lines=9> */
.L_x_158:
[----:B------:R-:W-:-:S04]  /*28f0*/  UIADD3 UR6, UPT, UPT, UR6, 0x1, URZ ;  /* 0x0000000106067890 */ /* 0x000fc8000fffe0ff */
[----:B------:R-:W-:-:S04]  /*2900*/  UISETP.NE.AND UP0, UPT, UR6, 0x4, UPT ;  /* 0x000000040600788c */ /* 0x000fc8000bf05270 */
[----:B------:R-:W-:Y:S02]  /*2910*/  USEL UR5, URZ, 0x1, UP0 ;  /* 0x00000001ff057887 */ /* 0x000fe40008000000 */
[----:B------:R-:W-:-:S04]  /*2920*/  USEL UR6, UR6, URZ, UP0 ;  /* 0x000000ff06067287 */ /* 0x000fc80008000000 */
[----:B------:R-:W-:Y:S01]  /*2930*/  ULEA UR6, UR6, UR4, 0x3 ;  /* 0x0000000406067291 */ /* 0x000fe2000f8e18ff */
[----:B-1----:R-:W-:-:S04]  /*2940*/  LOP3.LUT R3, R2, UR5, RZ, 0x3c, !PT ;  /* 0x0000000502037c12 */ /* 0x002fc8000f8e3cff */
[----:B------:R-:W-:Y:S01]  /*2950*/  SHF.L.U32 R3, R3, 0x1f, RZ ;  /* 0x0000001f03037819 */ /* 0x000fe200000006ff */
[----:B---3--:R-:W-:-:S07]  /*2960*/  IMAD.U32 R0, RZ, RZ, UR6 ;  /* 0x00000006ff007e24 */ /* 0x008fce000f8e00ff */
.L_x_46:
[----:B-1----:R1:W2:Y:S02]  /*2970*/  SYNCS.PHASECHK.TRANS64.TRYWAIT P0, [R0+URZ], R3 ;  /* 0x00000003000075a7 */ /* 0x0022a400080011ff */
[----:B--2---:R-:W-:Y:S05]  /*2980*/  @!P0 NANOSLEEP.SYNCS 0x989680 ;  /* 0x009896800000895d */ /* 0x004fea0003900000 */
[----:B------:R-:W2:Y:S02]  /*2990*/  @!P0 SYNCS.PHASECHK.TRANS64 P0, [R0+URZ], R3 ;  /* 0x00000003000085a7 */ /* 0x000ea400080010ff */
[----:B--2---:R-:W-:Y:S05]  /*29a0*/  @P0 EXIT ;  /* 0x000000000000094d */ /* 0x004fea0003800000 */
[----:B------:R-:W-:Y:S05]  /*29b0*/  BRA `(.L_x_46) ;  /* 0xfffffffc00ec7947 */ /* 0x000fea000383ffff */
.L_x_22:
[----:B------:R-:W-:-:S04]  /*29c0*/  UISETP.NE.AND UP1, UPT, UR37, URZ, UPT ;  /* 0x000000ff2500728c */ /* 0x000fc8000bf25270 */
[----:B------:R-:W-:-:S09]  /*29d0*/  UISETP.NE.OR UP1, UPT, UR10, 0x1, UP1 ;  /* 0x000000010a00788c */ /* 0x000fd20008f25670 */
[----:B------:R-:W-:Y:S05]  /*29e0*/  BRA.U UP1, `(.L_x_47) ;  /* 0x00000005014c7547 */ /* 0x000fea000b800000 */
[----:B------:R-:W-:Y:S01]  /*29f0*/  HFMA2 R11, -RZ, RZ, 0, 0 ;  /* 0x00000000ff0b7431 */ /* 0x000fe200000001ff */
[----:B------:R-:W-:Y:S01]  /*2a00*/  ISETP.GE.U32.AND P2, PT, R10, 0x2, PT ;  /* 0x000000020a00780c */ /* 0x000fe20003f46070 */
[----:B------:R-:W-:Y:S01]  /*2a10*/  IMAD.MOV.U32 R12, RZ, RZ, 0x1 ;  /* 0x00000001ff0c7424 */ /* 0x000fe200078e00ff */
[----:B------:R-:W-:Y:S01]  /*2a20*/  CS2R R8, SRZ ;  /* 0x0000000000087805 */ /* 0x000fe2000001ff00 */
[----:B------:R-:W-:Y:S01]  /*2a30*/  IMAD.MOV.U32 R3, RZ, RZ, RZ ;  /* 0x000000ffff037224 */ /* 0x000fe200078e00ff */
[----:B------:R-:W-:Y:S01]  /*2a40*/  UMOV UR4, 0x400 ;  /* 0x0000040000047882 */ /* 0x000fe20000000000 */
[----:B------:R-:W-:Y:S01]  /*2a50*/  UMOV UR6, URZ ;  /* 0x000000ff00067c82 */ /* 0x000fe20008000000 */
[----:B------:R-:W-:-:S12]  /*2a60*/  ULEA UR37, UR37, UR4, 0x18 ;  /* 0x0000000425257291 */ /* 0x000fd8000f8ec0ff */
.L_x_51:
[----:B------:R-:W-:Y:S02]  /*2a70*/  LEA R0, R3, UR37, 0x3 ;  /* 0x0000002503007c11 */ /* 0x000fe4000f8e18ff */
[----:B------:R-:W-:-:S03]  /*2a80*/  SHF.L.U32 R5, R8, 0x1f, RZ ;  /* 0x0000001f08057819 */ /* 0x000fc600000006ff */
[----:B------:R-:W-:Y:S01]  /*2a90*/  VIADD R4, R0, 0x100 ;  /* 0x0000010000047836 */ /* 0x000fe20000000000 */
[----:B------:R-:W1:Y:S02]  /*2aa0*/  SYNCS.PHASECHK.TRANS64.TRYWAIT P0, [R0+URZ+0xf0], R5 ;  /* 0x0000f005000075a7 */ /* 0x000e6400080011ff */
[----:B-1----:R-:W-:Y:S05]  /*2ab0*/  @!P0 BRA `(.L_x_48) ;  /* 0x0000006000e08947 */ /* 0x002fea0003800000 */
.L_x_159:
[----:B------:R-:W-:Y:S01]  /*2ac0*/  ULEA UR5, UR6, UR37, 0x3 ;  /* 0x0000002506057291 */ /* 0x000fe2000f8e18ff */
[----:B------:R-:W-:Y:S01]  /*2ad0*/  PRMT R4, RZ, 0x654, R4 ;  /* 0x00000654ff047816 */ /* 0x000fe20000000004 */
[----:B-1----:R-:W-:Y:S01]  /*2ae0*/  @!P2 IMAD.MOV.U32 R5, RZ, RZ, 0x10 ;  /* 0x00000010ff05a424 */ /* 0x002fe200078e00ff */
[----:B------:R-:W-:Y:S01]  /*2af0*/  SHF.L.U32 R7, R12, 0x1f, RZ ;  /* 0x0000001f0c077819 */ /* 0x000fe200000006ff */
[----:B------:R-:W-:Y:S01]  /*2b00*/  UIADD3 UR4, UPT, UPT, UR5, 0x90, URZ ;  /* 0x0000009005047890 */ /* 0x000fe2000fffe0ff */
[----:B------:R1:W-:Y:S05]  /*2b10*/  SYNCS.ARRIVE.TRANS64.RED.A1T0 RZ, [R4+URZ], RZ ;  /* 0x000000ff04ff79a7 */ /* 0x0003ea00081004ff */
[----:B------:R-:W-:Y:S01]  /*2b20*/  IMAD.U32 R13, RZ, RZ, UR4 ;  /* 0x00000004ff0d7e24 */ /* 0x000fe2000f8e00ff */
[----:B------:R-:W2:Y:S04]  /*2b30*/  SYNCS.PHASECHK.TRANS64.TRYWAIT P0, [UR5+0xa0], R7 ;  /* 0x0000a007ff0075a7 */ /* 0x000ea80008001105 */
[----:B------:R-:W-:Y:S01]  /*2b40*/  PRMT R13, R10, 0x654, R13 ;  /* 0x000006540a0d7816 */ /* 0x000fe2000000000d */
[----:B-12---:R-:W-:Y:S06]  /*2b50*/  @!P0 BRA `(.L_x_49) ;  /* 0x0000006000cc8947 */ /* 0x006fec0003800000 */
.L_x_161:
[----:B------:R-:W-:Y:S01]  /*2b60*/  ULEA UR4, UR6, UR37, 0x4 ;  /* 0x0000002506047291 */ /* 0x000fe2000f8e20ff */
[----:B------:R-:W-:Y:S01]  /*2b70*/  SEL R2, R13, R2, !P2 ;  /* 0x000000020d027207 */ /* 0x000fe20005000000 */
[----:B------:R-:W-:Y:S01]  /*2b80*/  UIADD3 UR5, UPT, UPT, UR5, 0x90, URZ ;  /* 0x0000009005057890 */ /* 0x000fe2000fffe0ff */
[----:B-1----:R-:W-:Y:S01]  /*2b90*/  LEA R0, R11, UR37, 0x3 ;  /* 0x000000250b007c11 */ /* 0x002fe2000f8e18ff */
[----:B------:R-:W-:Y:S01]  /*2ba0*/  UIADD3 UR4, UPT, UPT, UR4, 0x120, URZ ;  /* 0x0000012004047890 */ /* 0x000fe2000fffe0ff */
[----:B------:R1:W-:Y:S01]  /*2bb0*/  @!P2 SYNCS.ARRIVE.TRANS64.RED RZ, [R2+URZ], R5 ;  /* 0x0000000502ffa9a7 */ /* 0x0003e200080004ff */
[----:B------:R-:W-:Y:S01]  /*2bc0*/  UIADD3 UR6, UPT, UPT, UR6, 0x1, URZ ;  /* 0x0000000106067890 */ /* 0x000fe2000fffe0ff */
[----:B------:R-:W-:-:S03]  /*2bd0*/  VIADD R3, R3, 0x1 ;  /* 0x0000000103037836 */ /* 0x000fc60000000000 */
[----:B------:R-:W-:Y:S02]  /*2be0*/  UISETP.NE.AND UP0, UPT, UR6, 0x2, UPT ;  /* 0x000000020600788c */ /* 0x000fe4000bf05270 */
[----:B------:R-:W-:Y:S01]  /*2bf0*/  ISETP.NE.AND P0, PT, R3, 0x2, PT ;  /* 0x000000020300780c */ /* 0x000fe20003f05270 */
[----:B------:R-:W-:Y:S06]  /*2c00*/  UGETNEXTWORKID.BROADCAST [UR4], [UR5] ;  /* 0x00000000040073ca */ /* 0x000fec0008000100 */
[----:B------:R-:W-:Y:S02]  /*2c10*/  USEL UR4, URZ, 0x1, UP0 ;  /* 0x00000001ff047887 */ /* 0x000fe40008000000 */
[----:B------:R-:W-:-:S04]  /*2c20*/  USEL UR6, UR6, URZ, UP0 ;  /* 0x000000ff06067287 */ /* 0x000fc80008000000 */
[----:B------:R-:W-:Y:S02]  /*2c30*/  LOP3.LUT R12, R12, UR4, RZ, 0x3c, !PT ;  /* 0x000000040c0c7c12 */ /* 0x000fe4000f8e3cff */
[----:B-1----:R-:W-:-:S04]  /*2c40*/  SHF.L.U32 R5, R9, 0x1f, RZ ;  /* 0x0000001f09057819 */ /* 0x002fc800000006ff */
[----:B------:R-:W1:Y:S02]  /*2c50*/  SYNCS.PHASECHK.TRANS64.TRYWAIT P1, [R0+URZ+0x90], R5 ;  /* 0x00009005000075a7 */ /* 0x000e6400080211ff */
[----:B-1----:R-:W-:Y:S05]  /*2c60*/  @!P1 BRA `(.L_x_50) ;  /* 0x0000006000a09947 */ /* 0x002fea0003800000 */
.L_x_162:
[----:B------:R-:W-:Y:S01]  /*2c70*/  LEA R4, R11, UR37, 0x4 ;  /* 0x000000250b047c11 */ /* 0x000fe2000f8e20ff */
[----:B-1----:R-:W-:Y:S01]  /*2c80*/  VIADD R0, R0, 0xa0 ;  /* 0x000000a000007836 */ /* 0x002fe20000000000 */
[----:B------:R-:W-:Y:S01]  /*2c90*/  SEL R3, R3, RZ, P0 ;  /* 0x000000ff03037207 */ /* 0x000fe20000000000 */
[----:B------:R-:W-:-:S03]  /*2ca0*/  VIADD R11, R11, 0x1 ;  /* 0x000000010b0b7836 */ /* 0x000fc60000000000 */
[----:B------:R-:W1:Y:S01]  /*2cb0*/  LDS.128 R4, [R4+0x120] ;  /* 0x0001200004047984 */ /* 0x000e620000000c00 */
[----:B------:R-:W-:Y:S02]  /*2cc0*/  PRMT R0, RZ, 0x654, R0 ;  /* 0x00000654ff007816 */ /* 0x000fe40000000000 */
[C---:B------:R-:W-:Y:S01]  /*2cd0*/  ISETP.NE.AND P1, PT, R11.reuse, 0x2, PT ;  /* 0x000000020b00780c */ /* 0x040fe20003f25270 */
[----:B------:R-:W-:Y:S01]  /*2ce0*/  @!PT LDS RZ, [RZ] ;  /* 0x00000000fffff984 */ /* 0x000fe20000000800 */
[----:B------:R-:W-:Y:S01]  /*2cf0*/  @!PT LDS RZ, [RZ] ;  /* 0x00000000fffff984 */ /* 0x000fe20000000800 */
[----:B------:R-:W-:Y:S01]  /*2d00*/  @!PT LDS RZ, [RZ] ;  /* 0x00000000fffff984 */ /* 0x000fe20000000800 */
[----:B------:R-:W-:Y:S01]  /*2d10*/  @!PT LDS RZ, [RZ] ;  /* 0x00000000fffff984 */ /* 0x000fe20000000800 */
[----:B------:R2:W-:Y:S06]  /*2d20*/  MEMBAR.ALL.CTA ;  /* 0x0000000000007992 */ /* 0x0005ec0000008000 */
[----:B--2---:R-:W2:Y:S01]  /*2d30*/  FENCE.VIEW.ASYNC.S ;  /* 0x00000000000073c6 */ /* 0x004ea20000000000 */
[----:B------:R-:W-:Y:S01]  /*2d40*/  SEL R11, R11, RZ, P1 ;  /* 0x000000ff0b0b7207 */ /* 0x000fe20000800000 */
[----:B--2---:R2:W-:Y:S01]  /*2d50*/  SYNCS.ARRIVE.TRANS64.RED.A1T0 RZ, [R0+URZ], RZ ;  /* 0x000000ff00ff79a7 */ /* 0x0045e200081004ff */
[----:B-1----:R-:W-:-:S02]  /*2d60*/  LOP3.LUT P3, RZ, R6, 0x1, RZ, 0xc0, !PT ;  /* 0x0000000106ff7812 */ /* 0x002fc4000786c0ff */
[----:B------:R-:W-:-:S04]  /*2d70*/  SEL R5, RZ, 0x1, P0 ;  /* 0x00000001ff057807 */ /* 0x000fc80000000000 */
[----:B------:R-:W-:Y:S02]  /*2d80*/  LOP3.LUT R8, R8, R5, RZ, 0x3c, !PT ;  /* 0x0000000508087212 */ /* 0x000fe400078e3cff */
[----:B--2---:R-:W-:-:S04]  /*2d90*/  SEL R0, RZ, 0x1, P1 ;  /* 0x00000001ff007807 */ /* 0x004fc80000800000 */
[----:B------:R-:W-:Y:S01]  /*2da0*/  LOP3.LUT R9, R9, R0, RZ, 0x3c, !PT ;  /* 0x0000000009097212 */ /* 0x000fe200078e3cff */
[----:B------:R-:W-:Y:S06]  /*2db0*/  @P3 BRA `(.L_x_51) ;  /* 0xfffffffc002c3947 */ /* 0x000fec000383ffff */
[----:B------:R-:W-:Y:S01]  /*2dc0*/  ULEA UR5, UR6, UR37, 0x3 ;  /* 0x0000002506057291 */ /* 0x000fe2000f8e18ff */
[----:B------:R-:W-:-:S08]  /*2dd0*/  SHF.L.U32 R3, R12, 0x1f, RZ ;  /* 0x0000001f0c037819 */ /* 0x000fd000000006ff */
[----:B------:R-:W1:Y:S02]  /*2de0*/  SYNCS.PHASECHK.TRANS64 P0, [UR5+0xa0], R3 ;  /* 0x0000a003ff0075a7 */ /* 0x000e640008001005 */
[----:B-1----:R-:W-:Y:S05]  /*2df0*/  @P0 BRA `(.L_x_52) ;  /* 0x0000000000080947 */ /* 0x002fea0003800000 */
[----:B------:R-:W1:Y:S02]  /*2e00*/  SYNCS.PHASECHK.TRANS64.TRYWAIT P0, [UR5+0xa0], R3 ;  /* 0x0000a003ff0075a7 */ /* 0x000e640008001105 */
[----:B-1----:R-:W-:Y:S05]  /*2e10*/  @!P0 BRA `(.L_x_53) ;  /* 0x0000006000488947 */ /* 0x002fea0003800000 */
.L_x_52:
[----:B------:R-:W-:-:S04]  /*2e20*/  UIADD3 UR4, UPT, UPT, UR6, 0x1, URZ ;  /* 0x0000000106047890 */ /* 0x000fc8000fffe0ff */
[----:B------:R-:W-:-:S04]  /*2e30*/  UISETP.NE.AND UP0, UPT, UR4, 0x2, UPT ;  /* 0x000000020400788c */ /* 0x000fc8000bf05270 */
[----:B------:R-:W-:Y:S02]  /*2e40*/  USEL UR7, URZ, 0x1, UP0 ;  /* 0x00000001ff077887 */ /* 0x000fe40008000000 */
[----:B------:R-:W-:-:S04]  /*2e50*/  USEL UR4, UR4, URZ, UP0 ;  /* 0x000000ff04047287 */ /* 0x000fc80008000000 */
[----:B------:R-:W-:Y:S01]  /*2e60*/  ULEA UR4, UR4, UR37, 0x3 ;  /* 0x0000002504047291 */ /* 0x000fe2000f8e18ff */
[----:B-1----:R-:W-:-:S04]  /*2e70*/  LOP3.LUT R3, R12, UR7, RZ, 0x3c, !PT ;  /* 0x000000070c037c12 */ /* 0x002fc8000f8e3cff */
[----:B------:R-:W-:-:S04]  /*2e80*/  SHF.L.U32 R0, R3, 0x1f, RZ ;  /* 0x0000001f03007819 */ /* 0x000fc800000006ff */
[----:B------:R-:W1:Y:S02]  /*2e90*/  SYNCS.PHASECHK.TRANS64 P0, [UR4+0xa0], R0 ;  /* 0x0000a000ff0075a7 */ /* 0x000e640008001004 */
[----:B-1----:R-:W-:Y:S05]  /*2ea0*/  @P0 EXIT ;  /* 0x000000000000094d */ /* 0x002fea0003800000 */
[----:B------:R-:W-:Y:S02]  /*2eb0*/  SHF.L.U32 R3, R3, 0x1f, RZ ;  /* 0x0000001f03037819 */ /* 0x000fe400000006ff */
[----:B------:R-:W-:-:S07]  /*2ec0*/  MOV R0, UR4 ;  /* 0x0000000400007c02 */ /* 0x000fce0008000f00 */
.L_x_54:
[----:B-1----:R1:W2:Y:S02]  /*2ed0*/  SYNCS.PHASECHK.TRANS64.TRYWAIT P0, [R0+URZ+0xa0], R3 ;  /* 0x0000a003000075a7 */ /* 0x0022a400080011ff */
[----:B--2---:R-:W-:Y:S05]  /*2ee0*/  @!P0 NANOSLEEP.SYNCS 0x989680 ;  /* 0x009896800000895d */ /* 0x004fea0003900000 */
[----:B------:R-:W2:Y:S02]  /*2ef0*/  @!P0 SYNCS.PHASECHK.TRANS64 P0, [R0+URZ+0xa0], R3 ;  /* 0x0000a003000085a7 */ /* 0x000ea400080010ff */
[----:B--2---:R-:W-:Y:S05]  /*2f00*/  @P0 EXIT ;  /* 0x000000000000094d */ /* 0x004fea0003800000 */
[----:B------:R-:W-:Y:S05]  /*2f10*/  BRA `(.L_x_54) ;  /* 0xfffffffc00ec7947 */ /* 0x000fea000383ffff */
.L_x_47:
[----:B------:R-:W-:Y:S05]  /*2f20*/  BRA.U UP4, `(.L_x_55) ;  /* 0x0000001504487547 */ /* 0x000fea000b800000 */
[----:B------:R-:W-:Y:S01]  /*2f30*/  UMOV UR6, 0x40 ;  /* 0x0000004000067882 */ /* 0x000fe20000000000 */
[----:B------:R-:W-:Y:S01]  /*2f40*/  NOP ;  /* 0x0000000000007918 */ /* 0x000fe20000000000 */
[----:B------:R-:W-:Y:S01]  /*2f50*/  ULEA UR6, UR37, UR6, 0x18 ;  /* 0x0000000625067291 */ /* 0x000fe2000f8ec0ff */
[----:B------:R-:W-:Y:S02]  /*2f60*/  UMOV UR7, 0x400 ;  /* 0x0000040000077882 */ /* 0x000fe40000000000 */
[----:B------:R-:W-:-:S06]  /*2f70*/  ULEA UR37, UR37, UR7, 0x18 ;  /* 0x0000000725257291 */ /* 0x000fcc000f8ec0ff */
[----:B------:R-:W1:Y:S02]  /*2f80*/  LDS.U8 R2, [UR6+0x1c] ;  /* 0x00001c06ff027984 */ /* 0x000e640008000000 */
[----:B-1----:R-:W-:-:S13]  /*2f90*/  ISETP.NE.AND P0, PT, R2, RZ, PT ;  /* 0x000000ff0200720c */ /* 0x002fda0003f05270 */
[----:B------:R-:W-:Y:S05]  /*2fa0*/  @P0 BRA `(.L_x_56) ;  /* 0x0000000400080947 */ /* 0x000fea0003800000 */
[----:B------:R-:W-:Y:S02]  /*2fb0*/  UISETP.NE.U32.AND UP0, UPT, UR5, 0x1, UPT ;  /* 0x000000010500788c */ /* 0x000fe4000bf05070 */
[----:B------:R-:W-:-:S07]  /*2fc0*/  UIADD3 UR8, UPT, UPT, UR6, 0x8, URZ ;  /* 0x0000000806087890 */ /* 0x000fce000fffe0ff */
[----:B------:R-:W-:Y:S05]  /*2fd0*/  BRA.U !UP0, `(.L_x_57) ;  /* 0x00000001089c7547 */ /* 0x000fea000b800000 */
[----:B------:R-:W-:Y:S01]  /*2fe0*/  ELECT P0, URZ, PT ;  /* 0x0000000000ff782f */ /* 0x000fe20003800000 */
[----:B------:R-:W-:-:S12]  /*2ff0*/  BSSY B0, `(.L_x_57) ;  /* 0x0000025000007945 */ /* 0x000fd80003800000 */
[----:B------:R-:W-:Y:S05]  /*3000*/  @!P0 BRA `(.L_x_58) ;  /* 0x00000000008c8947 */ /* 0x000fea0003800000 */
[----:B------:R-:W-:-:S05]  /*3010*/  UMOV UR7, 0x10 ;  /* 0x0000001000077882 */ /* 0x000fca0000000000 */
[----:B------:R-:W-:Y:S04]  /*3020*/  DEPBAR.LE SB1, 0x36 ;  /* 0x00009d800000791a */ /* 0x000fe80000000000 */
[----:B------:R-:W1:Y:S02]  /*3030*/  UTCATOMSWS.2CTA.FIND_AND_SET.ALIGN UP1, UR7, UR7 ;  /* 0x00000007000775e3 */ /* 0x000e640008220800 */
[----:B-1----:R-:W-:Y:S01]  /*3040*/  MOV R11, UR7 ;  /* 0x00000007000b7c02 */ /* 0x002fe20008000f00 */
[----:B------:R-:W-:Y:S06]  /*3050*/  BRA.U UP1, `(.L_x_59) ;  /* 0x0000000101187547 */ /* 0x000fec000b800000 */
.L_x_60:
[----:B------:R-:W-:Y:S05]  /*3060*/  NANOSLEEP 0x64 ;  /* 0x000000640000795d */ /* 0x000fea0003800000 */
[----:B------:R-:W-:-:S05]  /*3070*/  UMOV UR7, 0x10 ;  /* 0x0000001000077882 */ /* 0x000fca0000000000 */
[----:B------:R-:W-:Y:S04]  /*3080*/  DEPBAR.LE SB1, 0x36 ;  /* 0x00009d800000791a */ /* 0x000fe80000000000 */
[----:B------:R-:W1:Y:S02]  /*3090*/  UTCATOMSWS.2CTA.FIND_AND_SET.ALIGN UP1, UR7, UR7 ;  /* 0x00000007000775e3 */ /* 0x000e640008220800 */
[----:B-1----:R-:W-:Y:S01]  /*30a0*/  MOV R11, UR7 ;  /* 0x00000007000b7c02 */ /* 0x002fe20008000f00 */
[----:B------:R-:W-:Y:S05]  /*30b0*/  BRA.U !UP1, `(.L_x_60) ;  /* 0xfffffffd09e87547 */ /* 0x000fea000b83ffff */
.L_x_59:
[----:B------:R-:W1:Y:S01]  /*30c0*/  LDS R5, [UR6+0x10] ;  /* 0x00001006ff057984 */ /* 0x000e620008000800 */
[----:B------:R-:W-:Y:S01]  /*30d0*/  IMAD.U32 R3, RZ, RZ, UR37 ;  /* 0x00000025ff037e24 */ /* 0x000fe2000f8e00ff */
[----:B------:R-:W-:-:S03]  /*30e0*/  MOV R2, UR4 ;  /* 0x0000000400027c02 */ /* 0x000fc60008000f00 */
[----:B------:R-:W-:Y:S01]  /*30f0*/  VIADD R3, R3, 0x140 ;  /* 0x0000014003037836 */ /* 0x000fe20000000000 */
[----:B-1----:R-:W-:-:S04]  /*3100*/  SHF.L.U32 R5, R5, 0x1f, RZ ;  /* 0x0000001f05057819 */ /* 0x002fc800000006ff */
[----:B------:R-:W1:Y:S02]  /*3110*/  SYNCS.PHASECHK.TRANS64.TRYWAIT P0, [UR6+0x8], R5 ;  /* 0x00000805ff0075a7 */ /* 0x000e640008001106 */
[----:B-1----:R-:W-:Y:S05]  /*3120*/  @P0 BRA `(.L_x_61) ;  /* 0x0000000000080947 */ /* 0x002fea0003800000 */
[----:B------:R-:W1:Y:S02]  /*3130*/  SYNCS.PHASECHK.TRANS64.TRYWAIT P0, [UR6+0x8], R5 ;  /* 0x00000805ff0075a7 */ /* 0x000e640008001106 */
[----:B-1----:R-:W-:Y:S05]  /*3140*/  @!P0 BRA `(.L_x_62) ;  /* 0x0000005c00948947 */ /* 0x002fea0003800000 */
.L_x_61:
[----:B-1----:R-:W-:Y:S01]  /*3150*/  HFMA2 R4, -RZ, RZ, 0, 5.9604644775390625e-08 ;  /* 0x00000001ff047431 */ /* 0x002fe200000001ff */
[----:B------:R-:W-:Y:S01]  /*3160*/  UPRMT UR7, UR4, 0x654, UR8 ;  /* 0x0000065404077896 */ /* 0x000fe20008000008 */
[----:B------:R-:W-:Y:S01]  /*3170*/  IMAD.MOV.U32 R6, RZ, RZ, 0xffff ;  /* 0x0000ffffff067424 */ /* 0x000fe200078e00ff */
[----:B------:R-:W-:Y:S01]  /*3180*/  PRMT R2, R2, 0x654, R3 ;  /* 0x0000065402027816 */ /* 0x000fe20000000003 */
[----:B------:R-:W-:Y:S02]  /*3190*/  IMAD.MOV.U32 R5, RZ, RZ, 0x4 ;  /* 0x00000004ff057424 */ /* 0x000fe400078e00ff */
[----:B------:R-:W-:Y:S01]  /*31a0*/  IMAD.SHL.U32 R9, R11, 0x20, RZ ;  /* 0x000000200b097824 */ /* 0x000fe200078e00ff */
[----:B------:R-:W-:Y:S02]  /*31b0*/  MOV R3, UR7 ;  /* 0x0000000700037c02 */ /* 0x000fe40008000f00 */
[-C--:B------:R-:W-:Y:S01]  /*31c0*/  SHF.L.U32 R7, R6, R11.reuse, RZ ;  /* 0x0000000b06077219 */ /* 0x080fe200000006ff */
[----:B------:R1:W-:Y:S01]  /*31d0*/  SYNCS.ARRIVE.TRANS64.RED RZ, [UR7], R5 ;  /* 0x00000005ffff79a7 */ /* 0x0003e20008000407 */
[----:B------:R-:W-:Y:S01]  /*31e0*/  SHF.L.U32 R6, R4, R11, RZ ;  /* 0x0000000b04067219 */ /* 0x000fe200000006ff */
[----:B------:R1:W-:Y:S04]  /*31f0*/  STS [UR37+0x140], R9 ;  /* 0x00014009ff007988 */ /* 0x0003e80008000825 */
[----:B------:R1:W-:Y:S04]  /*3200*/  STAS [R2.64], R11 ;  /* 0x0000000b02007dbd */ /* 0x0003e8000c0008ff */
[----:B------:R1:W-:Y:S04]  /*3210*/  ATOMS.OR RZ, [UR6+0x14], R7 ;  /* 0x00001407ffff798c */ /* 0x0003e8000b000006 */
[----:B------:R1:W-:Y:S04]  /*3220*/  ATOMS.OR RZ, [UR6+0x18], R6 ;  /* 0x00001806ffff798c */ /* 0x0003e8000b000006 */
[----:B------:R1:W-:Y:S02]  /*3230*/  ATOMS.XOR RZ, [UR6+0x10], R4 ;  /* 0x00001004ffff798c */ /* 0x0003e4000b800006 */
.L_x_58:
[----:B------:R-:W-:Y:S05]  /*3240*/  BSYNC B0 ;  /* 0x0000000000007941 */ /* 0x000fea0003800000 */
.L_x_57:
[----:B------:R-:W-:Y:S05]  /*3250*/  BRA.U UP0, `(.L_x_63) ;  /* 0x00000001006c7547 */ /* 0x000fea000b800000 */
[----:B------:R-:W-:-:S03]  /*3260*/  UMOV UR7, 0xffffffff ;  /* 0xffffffff00077882 */ /* 0x000fc60000000000 */
[----:B------:R-:W-:Y:S05]  /*3270*/  BRA.DIV UR7, `(.L_x_64) ;  /* 0x0000005e07607947 */ /* 0x000fea000b800000 */
[----:B------:R-:W-:-:S13]  /*3280*/  ELECT P6, URZ, PT ;  /* 0x0000000000ff782f */ /* 0x000fda00038c0000 */
.L_x_166:
[----:B------:R-:W-:Y:S05]  /*3290*/  @!P6 BRA `(.L_x_63) ;  /* 0x00000000005ce947 */ /* 0x000fea0003800000 */
[----:B-1----:R-:W1:Y:S02]  /*32a0*/  LDS R3, [UR6+0x10] ;  /* 0x00001006ff037984 */ /* 0x002e640008000800 */
[----:B-1----:R-:W-:-:S04]  /*32b0*/  SHF.L.U32 R3, R3, 0x1f, RZ ;  /* 0x0000001f03037819 */ /* 0x002fc800000006ff */
[----:B------:R-:W1:Y:S02]  /*32c0*/  SYNCS.PHASECHK.TRANS64.TRYWAIT P0, [UR6+0x8], R3 ;  /* 0x00000803ff0075a7 */ /* 0x000e640008001106 */
[----:B-1----:R-:W-:Y:S05]  /*32d0*/  @P0 BRA `(.L_x_65) ;  /* 0x0000000000080947 */ /* 0x002fea0003800000 */
[----:B------:R-:W1:Y:S02]  /*32e0*/  SYNCS.PHASECHK.TRANS64.TRYWAIT P0, [UR6+0x8], R3 ;  /* 0x00000803ff0075a7 */ /* 0x000e640008001106 */
[----:B-1----:R-:W-:Y:S05]  /*32f0*/  @!P0 BRA `(.L_x_66) ;  /* 0x0000005c00608947 */ /* 0x002fea0003800000 */
.L_x_65:
[----:B------:R-:W2:Y:S01]  /*3300*/  LDS R5, [UR37+0x140] ;  /* 0x00014025ff057984 */ /* 0x000ea20008000800 */
[----:B-1----:R-:W-:Y:S02]  /*3310*/  HFMA2 R2, -RZ, RZ, 0, 5.9604644775390625e-08 ;  /* 0x00000001ff027431 */ /* 0x002fe400000001ff */
[----:B------:R-:W-:Y:S01]  /*3320*/  IMAD.MOV.U32 R3, RZ, RZ, 0xffff ;  /* 0x0000ffffff037424 */ /* 0x000fe200078e00ff */
[----:B------:R-:W-:Y:S01]  /*3330*/  UPRMT UR7, UR4, 0x654, UR8 ;  /* 0x0000065404077896 */ /* 0x000fe20008000008 */
[----:B--2---:R-:W-:-:S03]  /*3340*/  IMAD.SHL.U32 R4, R5, 0x20, RZ ;  /* 0x0000002005047824 */ /* 0x004fc600078e00ff */
[-C--:B------:R-:W-:Y:S02]  /*3350*/  SHF.L.U32 R3, R3, R5.reuse, RZ ;  /* 0x0000000503037219 */ /* 0x080fe400000006ff */
[----:B------:R-:W-:Y:S01]  /*3360*/  SHF.L.U32 R5, R2, R5, RZ ;  /* 0x0000000502057219 */ /* 0x000fe200000006ff */
[----:B------:R2:W-:Y:S04]  /*3370*/  STS [UR37+0x140], R4 ;  /* 0x00014004ff007988 */ /* 0x0005e80008000825 */
[----:B------:R2:W-:Y:S04]  /*3380*/  ATOMS.OR RZ, [UR6+0x14], R3 ;  /* 0x00001403ffff798c */ /* 0x0005e8000b000006 */
[----:B------:R2:W-:Y:S01]  /*3390*/  ATOMS.OR RZ, [UR6+0x18], R5 ;  /* 0x00001805ffff798c */ /* 0x0005e2000b000006 */
[----:B------:R-:W-:Y:S03]  /*33a0*/  SYNCS.ARRIVE.TRANS64.RED.A1T0 RZ, [UR7], RZ ;  /* 0x000000ffffff79a7 */ /* 0x000fe60008100407 */
[----:B------:R2:W-:Y:S01]  /*33b0*/  ATOMS.XOR RZ, [UR6+0x10], R2 ;  /* 0x00001002ffff798c */ /* 0x0005e2000b800006 */
[----:B------:R-:W-:Y:S05]  /*33c0*/  BRA `(.L_x_63) ;  /* 0x0000000000107947 */ /* 0x000fea0003800000 */
.L_x_56:
[----:B------:R-:W-:-:S05]  /*33d0*/  MOV R2, 0xffffffff ;  /* 0xffffffff00027802 */ /* 0x000fca0000000f00 */
[----:B------:R1:W-:Y:S02]  /*33e0*/  STS [UR37+0x140], R2 ;  /* 0x00014002ff007988 */ /* 0x0003e40008000825 */
[----:B-1----:R-:W-:Y:S02]  /*33f0*/  MOV R2, 0x3410 ;  /* 0x0000341000027802 */ /* 0x002fe40000000f00 */
[----:B-----5:R-:W-:Y:S05]  /*3400*/  CALL.REL.NOINC `($__internal_1_$__cuda_sm10x_tcgen05_guardrail_trap_phase_invalid_during_alloc) ;  /* 0x0000006400347944 */ /* 0x020fea0003c00000 */
.L_x_63:
[----:B------:R-:W-:Y:S05]  /*3410*/  WARPSYNC.ALL ;  /* 0x0000000000007948 */ /* 0x000fea0003800000 */
[----:B------:R-:W3:Y:S01]  /*3420*/  S2UR UR7, SR_CgaCtaId ;  /* 0x00000000000779c3 */ /* 0x000ee20000008800 */
[----:B------:R-:W-:Y:S01]  /*3430*/  UMOV UR6, 0x400 ;  /* 0x0000040000067882 */ /* 0x000fe20000000000 */
[----:B------:R-:W-:-:S06]  /*3440*/  NOP ;  /* 0x0000000000007918 */ /* 0x000fcc0000000000 */
[----:B------:R-:W-:Y:S06]  /*3450*/  BAR.ARV 0x6, 0xa0 ;  /* 0x0182800000007b1d */ /* 0x000fec0000002000 */
[----:B------:R-:W4:Y:S01]  /*3460*/  LDCU UR8, c[0x0][0x38c] ;  /* 0x00007180ff0877ac */ /* 0x000f220008000800 */
[----:B------:R-:W-:Y:S01]  /*3470*/  LOP3.LUT R0, R0, 0xffff, RZ, 0xc0, !PT ;  /* 0x0000ffff00007812 */ /* 0x000fe200078ec0ff */
[----:B-1----:R-:W-:Y:S01]  /*3480*/  IMAD.MOV.U32 R9, RZ, RZ, 0x1 ;  /* 0x00000001ff097424 */ /* 0x002fe200078e00ff */
[----:B------:R-:W-:Y:S01]  /*3490*/  LOP3.LUT R8, R8, 0xffff, RZ, 0xc0, !PT ;  /* 0x0000ffff08087812 */ /* 0x000fe200078ec0ff */
[----:B------:R-:W-:Y:S01]  /*34a0*/  UMOV UR19, URZ ;  /* 0x000000ff00137c82 */ /* 0x000fe20008000000 */
[----:B------:R-:W-:Y:S01]  /*34b0*/  R2UR UR10, R0 ;  /* 0x00000000000a72ca */ /* 0x000fe200000e0000 */
[----:B------:R-:W-:Y:S01]  /*34c0*/  UMOV UR18, URZ ;  /* 0x000000ff00127c82 */ /* 0x000fe20008000000 */
[----:B------:R-:W-:Y:S01]  /*34d0*/  R2UR UR11, R8 ;  /* 0x00000000080b72ca */ /* 0x000fe200000e0000 */
[----:B------:R-:W-:Y:S01]  /*34e0*/  IMAD.MOV.U32 R8, RZ, RZ, RZ ;  /* 0x000000ffff087224 */ /* 0x000fe200078e00ff */
[----:B------:R-:W-:Y:S01]  /*34f0*/  UMOV UR17, URZ ;  /* 0x000000ff00117c82 */ /* 0x000fe20008000000 */
[----:B---3--:R-:W-:-:S02]  /*3500*/  ULEA UR7, UR7, UR6, 0x18 ;  /* 0x0000000607077291 */ /* 0x008fc4000f8ec0ff */
[----:B------:R-:W-:Y:S02]  /*3510*/  UISETP.NE.AND UP2, UPT, UR5, URZ, UPT ;  /* 0x000000ff0500728c */ /* 0x000fe4000bf45270 */
[----:B------:R-:W-:Y:S02]  /*3520*/  UIADD3 UR12, UPT, UPT, UR7, 0x8400, URZ ;  /* 0x00008400070c7890 */ /* 0x000fe4000fffe0ff */
[----:B------:R-:W-:Y:S02]  /*3530*/  UIADD3 UR13, UPT, UPT, UR7, 0x28400, URZ ;  /* 0x00028400070d7890 */ /* 0x000fe4000fffe0ff */
[----:B----4-:R-:W-:Y:S01]  /*3540*/  UIADD3 UR8, UPT, UPT, UR8, 0x3f, URZ ;  /* 0x0000003f08087890 */ /* 0x010fe2000fffe0ff */
[----:B--2---:R-:W1:Y:S01]  /*3550*/  LDS R2, [UR7+0x140] ;  /* 0x00014007ff027984 */ /* 0x004e620008000800 */
[----:B------:R-:W-:Y:S02]  /*3560*/  USHF.R.U32.HI UR12, URZ, 0x4, UR12 ;  /* 0x00000004ff0c7899 */ /* 0x000fe4000801160c */
[----:B------:R-:W-:-:S02]  /*3570*/  USHF.R.S32.HI UR6, URZ, 0x1f, UR8 ;  /* 0x0000001fff067899 */ /* 0x000fc40008011408 */
[----:B------:R-:W-:Y:S02]  /*3580*/  USHF.R.U32.HI UR13, URZ, 0x4, UR13 ;  /* 0x00000004ff0d7899 */ /* 0x000fe4000801160d */
[----:B------:R-:W-:Y:S02]  /*3590*/  ULEA.HI UR6, UR6, UR8, URZ, 0x6 ;  /* 0x0000000806067291 */ /* 0x000fe4000f8f30ff */
[----:B------:R-:W-:Y:S02]  /*35a0*/  ULOP3.LUT UR12, UR12, 0x3fff, URZ, 0xc0, !UPT ;  /* 0x00003fff0c0c7892 */ /* 0x000fe4000f8ec0ff */
[----:B------:R-:W-:Y:S02]  /*35b0*/  USHF.R.S32.HI UR6, URZ, 0x6, UR6 ;  /* 0x00000006ff067899 */ /* 0x000fe40008011406 */
[----:B------:R-:W-:Y:S02]  /*35c0*/  ULOP3.LUT UR13, UR13, 0x3fff, URZ, 0xc0, !UPT ;  /* 0x00003fff0d0d7892 */ /* 0x000fe4000f8ec0ff */
[----:B------:R-:W-:Y:S01]  /*35d0*/  UISETP.LT.AND UP0, UPT, UR6, 0x1, UPT ;  /* 0x000000010600788c */ /* 0x000fe2000bf01270 */
[----:B------:R-:W-:Y:S01]  /*35e0*/  UMOV UR36, 0x0 ;  /* 0x0000000000247882 */ /* 0x000fe20000000000 */
        /* <DEDUP_REMOVED lines=9> */
[----:B------:R-:W-:-:S02]  /*3680*/  ULOP3.LUT UR12, UR12, 0x10000, URZ, 0xfc, !UPT ;  /* 0x000100000c0c7892 */ /* 0x000fc4000f8efcff */
[----:B------:R-:W-:Y:S02]  /*3690*/  ULOP3.LUT UR13, UR13, 0x10000, URZ, 0xfc, !UPT ;  /* 0x000100000d0d7892 */ /* 0x000fe4000f8efcff */
[----:B------:R-:W-:Y:S01]  /*36a0*/  USEL UR20, UR6, 0x1, !UP0 ;  /* 0x0000000106147887 */ /* 0x000fe2000c000000 */
[----:B------:R-:W-:Y:S01]  /*36b0*/  UMOV UR26, 0x0 ;  /* 0x00000000001a7882 */ /* 0x000fe20000000000 */
[----:B------:R-:W-:Y:S01]  /*36c0*/  UMOV UR27, 0x10100910 ;  /* 0x10100910001b7882 */ /* 0x000fe20000000000 */
[----:B------:R-:W-:Y:S01]  /*36d0*/  UMOV UR24, 0x0 ;  /* 0x0000000000187882 */ /* 0x000fe20000000000 */
[----:B------:R-:W-:Y:S01]  /*36e0*/  UMOV UR25, 0x10100910 ;  /* 0x1010091000197882 */ /* 0x000fe20000000000 */
[----:B------:R-:W-:Y:S01]  /*36f0*/  UMOV UR22, 0x0 ;  /* 0x0000000000167882 */ /* 0x000fe20000000000 */
[----:B------:R-:W-:Y:S01]  /*3700*/  UMOV UR23, 0x10100910 ;  /* 0x1010091000177882 */ /* 0x000fe20000000000 */
[----:B-1----:R-:W-:Y:S02]  /*3710*/  R2UR UR21, R2 ;  /* 0x00000000021572ca */ /* 0x002fe400000e0000 */
[----:B------:R-:W-:-:S13]  /*3720*/  CS2R R2, SRZ ;  /* 0x0000000000027805 */ /* 0x000fda000001ff00 */
.L_x_74:
[C---:B------:R-:W-:Y:S02]  /*3730*/  LEA R0, R8.reuse, UR7, 0x3 ;  /* 0x0000000708007c11 */ /* 0x040fe4000f8e18ff */
[----:B------:R-:W-:Y:S02]  /*3740*/  SHF.L.U32 R5, R3, 0x1f, RZ ;  /* 0x0000001f03057819 */ /* 0x000fe400000006ff */
[----:B------:R-:W-:Y:S02]  /*3750*/  LEA R4, R8, UR7, 0x4 ;  /* 0x0000000708047c11 */ /* 0x000fe4000f8e20ff */
[----:B------:R-:W1:Y:S02]  /*3760*/  SYNCS.PHASECHK.TRANS64.TRYWAIT P0, [R0+URZ+0x90], R5 ;  /* 0x00009005000075a7 */ /* 0x000e6400080011ff */
[----:B-1-3--:R-:W-:Y:S05]  /*3770*/  @!P0 BRA `(.L_x_67) ;  /* 0x0000005800588947 */ /* 0x00afea0003800000 */
.L_x_167:
[----:B-1----:R-:W1:Y:S01]  /*3780*/  LDS.128 R4, [R4+0x120] ;  /* 0x0001200004047984 */ /* 0x002e620000000c00 */
[----:B------:R-:W-:Y:S02]  /*3790*/  VIADD R0, R0, 0xa0 ;  /* 0x000000a000007836 */ /* 0x000fe40000000000 */
[----:B------:R-:W-:Y:S01]  /*37a0*/  VIADD R8, R8, 0x1 ;  /* 0x0000000108087836 */ /* 0x000fe20000000000 */
[----:B------:R-:W-:Y:S01]  /*37b0*/  @!PT LDS RZ, [RZ] ;  /* 0x00000000fffff984 */ /* 0x000fe20000000800 */
[----:B------:R-:W-:Y:S01]  /*37c0*/  @!PT LDS RZ, [RZ] ;  /* 0x00000000fffff984 */ /* 0x000fe20000000800 */
[----:B------:R-:W-:Y:S01]  /*37d0*/  @!PT LDS RZ, [RZ] ;  /* 0x00000000fffff984 */ /* 0x000fe20000000800 */
[----:B------:R-:W-:Y:S01]  /*37e0*/  @!PT LDS RZ, [RZ] ;  /* 0x00000000fffff984 */ /* 0x000fe20000000800 */
[----:B------:R2:W-:Y:S06]  /*37f0*/  MEMBAR.ALL.CTA ;  /* 0x0000000000007992 */ /* 0x0005ec0000008000 */
[----:B--2---:R-:W2:Y:S01]  /*3800*/  FENCE.VIEW.ASYNC.S ;  /* 0x00000000000073c6 */ /* 0x004ea20000000000 */
[----:B------:R-:W-:-:S04]  /*3810*/  PRMT R0, RZ, 0x654, R0 ;  /* 0x00000654ff007816 */ /* 0x000fc80000000000 */
[----:B--2---:R2:W-:Y:S01]  /*3820*/  SYNCS.ARRIVE.TRANS64.RED.A1T0 RZ, [R0+URZ], RZ ;  /* 0x000000ff00ff79a7 */ /* 0x0045e200081004ff */
[----:B-1----:R-:W-:Y:S01]  /*3830*/  LOP3.LUT P1, RZ, R6, 0x1, RZ, 0xc0, !PT ;  /* 0x0000000106ff7812 */ /* 0x002fe2000782c0ff */
[----:B--2---:R-:W-:-:S12]  /*3840*/  BRA.U UP2, `(.L_x_68) ;  /* 0x0000000502587547 */ /* 0x004fd8000b800000 */
[----:B------:R-:W1:Y:S01]  /*3850*/  LDCU UR8, c[0x0][0x38c] ;  /* 0x00007180ff0877ac */ /* 0x000e620008000800 */
[----:B------:R-:W-:Y:S02]  /*3860*/  PLOP3.LUT P2, PT, PT, PT, PT, 0x80, 0x8 ;  /* 0x000000000008781c */ /* 0x000fe40003f4f070 */
[----:B------:R-:W-:Y:S01]  /*3870*/  SHF.L.U32 R5, R9, 0x1f, RZ ;  /* 0x0000001f09057819 */ /* 0x000fe200000006ff */
[----:B-1----:R-:W-:Y:S02]  /*3880*/  UISETP.GE.AND UP0, UPT, UR8, 0x1, UPT ;  /* 0x000000010800788c */ /* 0x002fe4000bf06270 */
[----:B------:R-:W-:-:S04]  /*3890*/  ULEA UR8, UR19, UR7, 0x3 ;  /* 0x0000000713087291 */ /* 0x000fc8000f8e18ff */
[----:B------:R-:W-:-:S05]  /*38a0*/  PLOP3.LUT P0, PT, PT, PT, UP0, 0x80, 0x8 ;  /* 0x000000000008781c */ /* 0x000fca0003f0f008 */
[----:B------:R-:W-:-:S08]  /*38b0*/  @UP0 ULEA UR9, UR18, UR7, 0x3 ;  /* 0x0000000712090291 */ /* 0x000fd0000f8e18ff */
[----:B------:R-:W-:-:S04]  /*38c0*/  @P0 SHF.L.U32 R0, R2, 0x1f, RZ ;  /* 0x0000001f02000819 */ /* 0x000fc800000006ff */
[----:B------:R1:W2:Y:S01]  /*38d0*/  @P0 SYNCS.PHASECHK.TRANS64.TRYWAIT P2, [UR9], R0 ;  /* 0x00000000ff0005a7 */ /* 0x0002a20008041109 */
[----:B------:R-:W-:Y:S01]  /*38e0*/  ULEA UR9, UR19, UR21, 0x6 ;  /* 0x0000001513097291 */ /* 0x000fe2000f8e30ff */
[----:B------:R-:W3:Y:S02]  /*38f0*/  SYNCS.PHASECHK.TRANS64.TRYWAIT P0, [UR8+0xd0], R5 ;  /* 0x0000d005ff0075a7 */ /* 0x000ee40008001108 */
[----:B-123--:R-:W-:Y:S09]  /*3900*/  @!P0 BRA `(.L_x_69) ;  /* 0x0000005800088947 */ /* 0x00eff20003800000 */
.L_x_169:
[----:B------:R-:W-:Y:S01]  /*3910*/  UMOV UR16, UR17 ;  /* 0x0000001100107c82 */ /* 0x000fe20008000000 */
[----:B------:R-:W-:Y:S05]  /*3920*/  BRA.U !UP0, `(.L_x_70) ;  /* 0x0000000508107547 */ /* 0x000fea000b800000 */
[----:B------:R-:W-:Y:S02]  /*3930*/  UIADD3 UR16, UPT, UPT, UR20, UR17, URZ ;  /* 0x0000001114107290 */ /* 0x000fe4000fffe0ff */
[----:B------:R-:W-:Y:S01]  /*3940*/  UPLOP3.LUT UP3, UPT, UPT, UPT, UPT, 0x40, 0x4 ;  /* 0x000000000004789c */ /* 0x000fe20003f6e870 */
[----:B------:R-:W-:Y:S01]  /*3950*/  UMOV UR15, UR6 ;  /* 0x00000006000f7c82 */ /* 0x000fe20008000000 */
[----:B------:R-:W-:-:S09]  /*3960*/  UMOV UR58, UR18 ;  /* 0x00000012003a7c82 */ /* 0x000fd20008000000 */
.L_x_73:
[----:B--2---:R-:W-:Y:S01]  /*3970*/  ULEA UR14, UR58, UR7, 0x3 ;  /* 0x000000073a0e7291 */ /* 0x004fe2000f8e18ff */
[----:B---3--:R-:W-:Y:S11]  /*3980*/  @P2 BRA `(.L_x_71) ;  /* 0x00000000000c2947 */ /* 0x008ff60003800000 */
[----:B-1----:R-:W-:Y:S04]  /*3990*/  SHF.L.U32 R5, R2, 0x1f, RZ ;  /* 0x0000001f02057819 */ /* 0x002fe800000006ff */
[----:B------:R-:W1:Y:S02]  /*39a0*/  SYNCS.PHASECHK.TRANS64.TRYWAIT P0, [UR14], R5 ;  /* 0x00000005ff0075a7 */ /* 0x000e64000800110e */
[----:B-1----:R-:W-:Y:S05]  /*39b0*/  @!P0 BRA `(.L_x_72) ;  /* 0x0000005400f48947 */ /* 0x002fea0003800000 */
.L_x_71:
[----:B------:R-:W-:Y:S01]  /*39c0*/  UISETP.NE.AND UP0, UPT, UR15, 0x1, UPT ;  /* 0x000000010f00788c */ /* 0x000fe2000bf05270 */
[----:B------:R-:W-:Y:S01]  /*39d0*/  PLOP3.LUT P2, PT, PT, PT, PT, 0x80, 0x8 ;  /* 0x000000000008781c */ /* 0x000fe20003f4f070 */
[----:B------:R-:W-:Y:S02]  /*39e0*/  UIADD3 UR18, UPT, UPT, UR58, 0x1, URZ ;  /* 0x000000013a127890 */ /* 0x000fe4000fffe0ff */
[----:B------:R-:W-:Y:S02]  /*39f0*/  ULEA UR68, UR58, UR13, 0x9 ;  /* 0x0000000d3a447291 */ /* 0x000fe4000f8e48ff */
[----:B------:R-:W-:Y:S01]  /*3a00*/  UISETP.NE.AND UP1, UPT, UR18, 0x4, UPT ;  /* 0x000000041200788c */ /* 0x000fe2000bf25270 */
[----:B------:R-:W-:Y:S01]  /*3a10*/  PLOP3.LUT P0, PT, PT, PT, UP0, 0x80, 0x8 ;  /* 0x000000000008781c */ /* 0x000fe20003f0f008 */
[----:B------:R-:W-:Y:S02]  /*3a20*/  ULEA UR66, UR58, UR12, 0xb ;  /* 0x0000000c3a427291 */ /* 0x000fe4000f8e58ff */
[----:B------:R-:W-:Y:S02]  /*3a30*/  USEL UR39, URZ, 0x1, UP1 ;  /* 0x00000001ff277887 */ /* 0x000fe40008800000 */
[----:B------:R-:W-:Y:S02]  /*3a40*/  USEL UR18, UR18, URZ, UP1 ;  /* 0x000000ff12127287 */ /* 0x000fe40008800000 */
[----:B------:R-:W-:Y:S02]  /*3a50*/  UIADD3 UR64, UPT, UPT, UR68, 0x2, URZ ;  /* 0x0000000244407890 */ /* 0x000fe4000fffe0ff */
[----:B------:R-:W-:Y:S01]  /*3a60*/  @UP0 ULEA UR38, UR18, UR7, 0x3 ;  /* 0x0000000712260291 */ /* 0x000fe2000f8e18ff */
[----:B------:R-:W-:Y:S01]  /*3a70*/  LOP3.LUT R2, R2, UR39, RZ, 0x3c, !PT ;  /* 0x0000002702027c12 */ /* 0x000fe2000f8e3cff */
[----:B------:R-:W-:Y:S02]  /*3a80*/  UIADD3 UR62, UPT, UPT, UR66, 0x2, URZ ;  /* 0x00000002423e7890 */ /* 0x000fe4000fffe0ff */
[----:B------:R-:W-:Y:S01]  /*3a90*/  UIADD3 UR60, UPT, UPT, UR68, 0x4, URZ ;  /* 0x00000004443c7890 */ /* 0x000fe2000fffe0ff */
[----:B-1----:R-:W-:Y:S01]  /*3aa0*/  @P0 SHF.L.U32 R0, R2, 0x1f, RZ ;  /* 0x0000001f02000819 */ /* 0x002fe200000006ff */
[----:B------:R-:W-:Y:S02]  /*3ab0*/  UIADD3 UR58, UPT, UPT, UR66, 0x4, URZ ;  /* 0x00000004423a7890 */ /* 0x000fe4000fffe0ff */
[----:B------:R-:W-:Y:S01]  /*3ac0*/  UIADD3 UR56, UPT, UPT, UR68, 0x6, URZ ;  /* 0x0000000644387890 */ /* 0x000fe2000fffe0ff */
[----:B------:R2:W3:Y:S01]  /*3ad0*/  @P0 SYNCS.PHASECHK.TRANS64.TRYWAIT P2, [UR38], R0 ;  /* 0x00000000ff0005a7 */ /* 0x0004e20008041126 */
[----:B------:R-:W-:Y:S02]  /*3ae0*/  UIADD3 UR54, UPT, UPT, UR66, 0x6, URZ ;  /* 0x0000000642367890 */ /* 0x000fe4000fffe0ff */
        /* <DEDUP_REMOVED lines=10> */
[----:B------:R-:W-:Y:S02]  /*3b90*/  UIADD3 UR15, UPT, UPT, UR15, -0x1, URZ ;  /* 0xffffffff0f0f7890 */ /* 0x000fe4000fffe0ff */
[----:B------:R-:W-:Y:S01]  /*3ba0*/  UISETP.NE.AND UP0, UPT, UR17, UR16, UPT ;  /* 0x000000101100728c */ /* 0x000fe2000bf05270 */
[----:B------:R-:W-:Y:S01]  /*3bb0*/  UMOV UR69, 0x40004040 ;  /* 0x4000404000457882 */ /* 0x000fe20000000000 */
[----:B------:R-:W-:Y:S01]  /*3bc0*/  UMOV UR67, 0x40004040 ;  /* 0x4000404000437882 */ /* 0x000fe20000000000 */
[----:B------:R-:W-:Y:S01]  /*3bd0*/  UMOV UR65, 0x40004040 ;  /* 0x4000404000417882 */ /* 0x000fe20000000000 */
[----:B------:R-:W-:Y:S01]  /*3be0*/  UTCHMMA.2CTA gdesc[UR66], gdesc[UR68], tmem[UR9], tmem[UR36], idesc[UR37], UP3 ;  /* 0x00ff2444420075ea */ /* 0x000fe20009a00009 */
[----:B------:R-:W-:Y:S01]  /*3bf0*/  UPLOP3.LUT UP3, UPT, UPT, UPT, UPT, 0x80, 0x8 ;  /* 0x000000000008789c */ /* 0x000fe20003f6f070 */
[----:B------:R-:W-:Y:S01]  /*3c00*/  UMOV UR63, 0x40004040 ;  /* 0x40004040003f7882 */ /* 0x000fe20000000000 */
[----:B------:R-:W-:Y:S01]  /*3c10*/  UMOV UR61, 0x40004040 ;  /* 0x40004040003d7882 */ /* 0x000fe20000000000 */
[----:B------:R-:W-:Y:S01]  /*3c20*/  UTCHMMA.2CTA gdesc[UR62], gdesc[UR64], tmem[UR9], tmem[UR34], idesc[UR35], UPT ;  /* 0x00ff22403e0075ea */ /* 0x000fe2000ba00009 */
[----:B------:R-:W-:Y:S01]  /*3c30*/  UMOV UR59, 0x40004040 ;  /* 0x40004040003b7882 */ /* 0x000fe20000000000 */
[----:B------:R-:W-:Y:S01]  /*3c40*/  UMOV UR57, 0x40004040 ;  /* 0x4000404000397882 */ /* 0x000fe20000000000 */
[----:B------:R1:W-:Y:S01]  /*3c50*/  UTCHMMA.2CTA gdesc[UR58], gdesc[UR60], tmem[UR9], tmem[UR32], idesc[UR33], UPT ;  /* 0x00ff203c3a0075ea */ /* 0x0003e2000ba00009 */
        /* <DEDUP_REMOVED lines=11> */
[----:B------:R-:W-:Y:S01]  /*3d10*/  UMOV UR39, 0x40004040 ;  /* 0x4000404000277882 */ /* 0x000fe20000000000 */
[----:B------:R2:W-:Y:S01]  /*3d20*/  UTCHMMA.2CTA gdesc[UR42], gdesc[UR44], tmem[UR9], tmem[UR24], idesc[UR25], UPT ;  /* 0x00ff182c2a0075ea */ /* 0x0005e2000ba00009 */
[----:B------:R2:W-:Y:S01]  /*3d30*/  UTCHMMA.2CTA gdesc[UR38], gdesc[UR40], tmem[UR9], tmem[UR22], idesc[UR23], UPT ;  /* 0x00ff1628260075ea */ /* 0x0005e2000ba00009 */
[----:B------:R2:W-:Y:S01]  /*3d40*/  UTCBAR.2CTA.MULTICAST [UR14], URZ, UR11 ;  /* 0x000000ff0e0073e9 */ /* 0x0005e2000820080b */
[----:B-1----:R-:W-:Y:S01]  /*3d50*/  UMOV UR58, UR18 ;  /* 0x00000012003a7c82 */ /* 0x002fe20008000000 */
[----:B------:R-:W-:Y:S05]  /*3d60*/  BRA.U UP0, `(.L_x_73) ;  /* 0xfffffffd00007547 */ /* 0x000fea000b83ffff */
.L_x_70:
[----:B------:R-:W-:Y:S01]  /*3d70*/  UIADD3 UR8, UPT, UPT, UR8, 0xb0, URZ ;  /* 0x000000b008087890 */ /* 0x000fe2000fffe0ff */
[----:B------:R-:W-:-:S08]  /*3d80*/  UMOV UR17, UR16 ;  /* 0x0000001000117c82 */ /* 0x000fd00008000000 */
[----:B------:R4:W-:Y:S01]  /*3d90*/  UTCBAR.2CTA.MULTICAST [UR8], URZ, UR10 ;  /* 0x000000ff080073e9 */ /* 0x0009e2000820080a */
[----:B------:R-:W-:Y:S02]  /*3da0*/  NOP ;  /* 0x0000000000007918 */ /* 0x000fe40000000000 */
.L_x_68:
[----:B------:R-:W-:Y:S01]  /*3db0*/  UIADD3 UR19, UPT, UPT, UR19, 0x1, URZ ;  /* 0x0000000113137890 */ /* 0x000fe2000fffe0ff */
[----:B------:R-:W-:-:S03]  /*3dc0*/  ISETP.NE.AND P0, PT, R8, 0x2, PT ;  /* 0x000000020800780c */ /* 0x000fc60003f05270 */
[----:B------:R-:W-:Y:S01]  /*3dd0*/  UISETP.NE.AND UP0, UPT, UR19, 0x4, UPT ;  /* 0x000000041300788c */ /* 0x000fe2000bf05270 */
[----:B-12---:R-:W-:Y:S02]  /*3de0*/  SEL R0, RZ, 0x1, P0 ;  /* 0x00000001ff007807 */ /* 0x006fe40000000000 */
[----:B------:R-:W-:Y:S01]  /*3df0*/  SEL R8, R8, RZ, P0 ;  /* 0x000000ff08087207 */ /* 0x000fe20000000000 */
[----:B----4-:R-:W-:Y:S01]  /*3e00*/  USEL UR8, URZ, 0x1, UP0 ;  /* 0x00000001ff087887 */ /* 0x010fe20008000000 */
[----:B------:R-:W-:Y:S01]  /*3e10*/  LOP3.LUT R3, R3, R0, RZ, 0x3c, !PT ;  /* 0x0000000003037212 */ /* 0x000fe200078e3cff */
[----:B------:R-:W-:-:S04]  /*3e20*/  USEL UR19, UR19, URZ, UP0 ;  /* 0x000000ff13137287 */ /* 0x000fc80008000000 */
[----:B------:R-:W-:Y:S01]  /*3e30*/  LOP3.LUT R9, R9, UR8, RZ, 0x3c, !PT ;  /* 0x0000000809097c12 */ /* 0x000fe2000f8e3cff */
[----:B------:R-:W-:Y:S07]  /*3e40*/  @P1 BRA `(.L_x_74) ;  /* 0xfffffff800381947 */ /* 0x000fee000383ffff */
[----:B------:R-:W1:Y:S01]  /*3e50*/  S2UR UR6, SR_CgaCtaId ;  /* 0x00000000000679c3 */ /* 0x000e620000008800 */
[----:B------:R-:W-:Y:S01]  /*3e60*/  ELECT P0, URZ, PT ;  /* 0x0000000000ff782f */ /* 0x000fe20003800000 */
[----:B------:R-:W-:Y:S01]  /*3e70*/  HFMA2 R0, -RZ, RZ, 0, 5.9604644775390625e-08 ;  /* 0x00000001ff007431 */ /* 0x000fe200000001ff */
[----:B------:R-:W-:-:S05]  /*3e80*/  UMOV UR8, 0x40 ;  /* 0x0000004000087882 */ /* 0x000fca0000000000 */
[----:B------:R-:W-:Y:S01]  /*3e90*/  UVIRTCOUNT.DEALLOC.SMPOOL 0x80 ;  /* 0x000000800000784c */ /* 0x000fe20000000000 */
[----:B------:R-:W-:Y:S02]  /*3ea0*/  UISETP.NE.AND UP0, UPT, UR5, URZ, UPT ;  /* 0x000000ff0500728c */ /* 0x000fe4000bf05270 */
[----:B-1----:R-:W-:-:S09]  /*3eb0*/  ULEA UR6, UR6, UR8, 0x18 ;  /* 0x0000000806067291 */ /* 0x002fd2000f8ec0ff */
[----:B------:R1:W-:Y:S01]  /*3ec0*/  @P0 STS.U8 [UR6+0x1c], R0 ;  /* 0x00001c00ff000988 */ /* 0x0003e20008000006 */
[----:B------:R-:W-:Y:S05]  /*3ed0*/  BRA.U UP0, `(.L_x_75) ;  /* 0x0000000100a07547 */ /* 0x000fea000b800000 */
[----:B------:R-:W-:Y:S01]  /*3ee0*/  UIADD3 UR5, UPT, UPT, UR7, 0xd0, URZ ;  /* 0x000000d007057890 */ /* 0x000fe2000fffe0ff */
[----:B------:R-:W-:-:S03]  /*3ef0*/  SHF.L.U32 R3, R9, 0x1f, RZ ;  /* 0x0000001f09037819 */ /* 0x000fc600000006ff */
[----:B------:R-:W-:-:S09]  /*3f00*/  ULEA UR8, UR19, UR5, 0x3 ;  /* 0x0000000513087291 */ /* 0x000fd2000f8e18ff */
[----:B------:R-:W2:Y:S02]  /*3f10*/  SYNCS.PHASECHK.TRANS64.TRYWAIT P0, [UR8], R3 ;  /* 0x00000003ff0075a7 */ /* 0x000ea40008001108 */
[----:B--2---:R-:W-:Y:S05]  /*3f20*/  @!P0 BRA `(.L_x_76) ;  /* 0x0000005000b08947 */ /* 0x004fea0003800000 */
.L_x_172:
        /* <DEDUP_REMOVED lines=9> */
.L_x_174:
        /* <DEDUP_REMOVED lines=9> */
.L_x_176:
[----:B------:R-:W-:-:S04]  /*4050*/  UIADD3 UR9, UPT, UPT, UR9, 0x1, URZ ;  /* 0x0000000109097890 */ /* 0x000fc8000fffe0ff */
[----:B------:R-:W-:-:S04]  /*4060*/  UISETP.NE.AND UP1, UPT, UR9, 0x4, UPT ;  /* 0x000000040900788c */ /* 0x000fc8000bf25270 */
[----:B------:R-:W-:Y:S02]  /*4070*/  USEL UR8, URZ, 0x1, UP1 ;  /* 0x00000001ff087887 */ /* 0x000fe40008800000 */
[----:B------:R-:W-:-:S04]  /*4080*/  USEL UR9, UR9, URZ, UP1 ;  /* 0x000000ff09097287 */ /* 0x000fc80008800000 */
[----:B------:R-:W-:Y:S01]  /*4090*/  ULEA UR9, UR9, UR5, 0x3 ;  /* 0x0000000509097291 */ /* 0x000fe2000f8e18ff */
[----:B-1----:R-:W-:-:S04]  /*40a0*/  LOP3.LUT R3, R2, UR8, RZ, 0x3c, !PT ;  /* 0x0000000802037c12 */ /* 0x002fc8000f8e3cff */
[----:B------:R-:W-:Y:S01]  /*40b0*/  SHF.L.U32 R3, R3, 0x1f, RZ ;  /* 0x0000001f03037819 */ /* 0x000fe200000006ff */
[----:B------:R-:W-:-:S04]  /*40c0*/  IMAD.U32 R0, RZ, RZ, UR9 ;  /* 0x00000009ff007e24 */ /* 0x000fc8000f8e00ff */
[----:B------:R1:W2:Y:S03]  /*40d0*/  SYNCS.PHASECHK.TRANS64.TRYWAIT P0, [R0+URZ], R3 ;  /* 0x00000003000075a7 */ /* 0x0002a600080011ff */
[----:B--2---:R-:W-:Y:S05]  /*40e0*/  @!P0 NANOSLEEP.SYNCS 0x989680 ;  /* 0x009896800000895d */ /* 0x004fea0003900000 */
[----:B------:R-:W2:Y:S02]  /*40f0*/  @!P0 SYNCS.PHASECHK.TRANS64 P0, [R0+URZ], R3 ;  /* 0x00000003000085a7 */ /* 0x000ea400080010ff */
[----:B--2---:R-:W-:Y:S05]  /*4100*/  @P0 BRA `(.L_x_79) ;  /* 0x0000000000200947 */ /* 0x004fea0003800000 */
.L_x_80:
[----:B--2---:R2:W4:Y:S02]  /*4110*/  SYNCS.PHASECHK.TRANS64.TRYWAIT P0, [R0+URZ], R3 ;  /* 0x00000003000075a7 */ /* 0x00452400080011ff */
[----:B----4-:R-:W-:Y:S05]  /*4120*/  @!P0 NANOSLEEP.SYNCS 0x989680 ;  /* 0x009896800000895d */ /* 0x010fea0003900000 */
[----:B------:R-:W4:Y:S02]  /*4130*/  @!P0 SYNCS.PHASECHK.TRANS64 P0, [R0+URZ], R3 ;  /* 0x00000003000085a7 */ /* 0x000f2400080010ff */
[----:B----4-:R-:W-:Y:S05]  /*4140*/  @!P0 BRA `(.L_x_80) ;  /* 0xfffffffc00f08947 */ /* 0x010fea000383ffff */
[----:B------:R-:W-:Y:S05]  /*4150*/  BRA `(.L_x_79) ;  /* 0x00000000000c7947 */ /* 0x000fea0003800000 */
.L_x_75:
[----:B------:R-:W-:-:S04]  /*4160*/  UIADD3 UR5, UPT, UPT, UR7, 0x110, URZ ;  /* 0x0000011007057890 */ /* 0x000fc8000fffe0ff */
[----:B------:R-:W-:-:S09]  /*4170*/  UPRMT UR5, UR4, 0x654, UR5 ;  /* 0x0000065404057896 */ /* 0x000fd20008000005 */
[----:B------:R-:W-:Y:S03]  /*4180*/  SYNCS.ARRIVE.TRANS64.RED.A1T0 RZ, [UR5], RZ ;  /* 0x000000ffffff79a7 */ /* 0x000fe60008100405 */
.L_x_79:
[----:B-12---:R-:W-:Y:S01]  /*4190*/  SHF.L.U32 R3, RZ, 0x1f, RZ ;  /* 0x0000001fff037819 */ /* 0x006fe200000006ff */
[----:B------:R-:W-:Y:S01]  /*41a0*/  UIADD3 UR5, UPT, UPT, UR7, 0x110, URZ ;  /* 0x0000011007057890 */ /* 0x000fe2000fffe0ff */
[----:B------:R-:W-:Y:S02]  /*41b0*/  PLOP3.LUT P0, PT, PT, PT, UP0, 0x80, 0x8 ;  /* 0x000000000008781c */ /* 0x000fe40003f0f008 */
[----:B------:R-:W1:Y:S02]  /*41c0*/  SYNCS.PHASECHK.TRANS64.TRYWAIT P1, [UR7+0x110], R3 ;  /* 0x00011003ff0075a7 */ /* 0x000e640008021107 */
[----:B-1----:R-:W-:Y:S09]  /*41d0*/  @!P1 BRA `(.L_x_81) ;  /* 0x00000050004c9947 */ /* 0x002ff20003800000 */
.L_x_178:
[----:B------:R-:W-:Y:S01]  /*41e0*/  @!UP0 UPRMT UR5, UR4, 0x654, UR5 ;  /* 0x0000065404058896 */ /* 0x000fe20008000005 */
[----:B------:R-:W-:Y:S02]  /*41f0*/  UMOV UR8, 0xffff ;  /* 0x0000ffff00087882 */ /* 0x000fe40000000000 */
[----:B------:R-:W-:-:S06]  /*4200*/  UMOV UR4, 0x1 ;  /* 0x0000000100047882 */ /* 0x000fcc0000000000 */
[----:B------:R-:W-:Y:S01]  /*4210*/  @!P0 SYNCS.ARRIVE.TRANS64.RED.A1T0 RZ, [UR5], RZ ;  /* 0x000000ffffff89a7 */ /* 0x000fe20008100405 */
[----:B------:R-:W-:Y:S01]  /*4220*/  NOP ;  /* 0x0000000000007918 */ /* 0x000fe20000000000 */
[----:B-1----:R-:W1:Y:S01]  /*4230*/  LDS R0, [UR6+0x14] ;  /* 0x00001406ff007984 */ /* 0x002e620008000800 */
[----:B------:R-:W-:-:S04]  /*4240*/  ULOP3.LUT UR5, UR21, 0xffff, URZ, 0xc0, !UPT ;  /* 0x0000ffff15057892 */ /* 0x000fc8000f8ec0ff */
[----:B------:R-:W-:-:S04]  /*4250*/  USHF.R.U32.HI UR5, URZ, 0x5, UR5 ;  /* 0x00000005ff057899 */ /* 0x000fc80008011605 */
[----:B------:R-:W-:Y:S02]  /*4260*/  USHF.L.U32 UR8, UR8, UR5, URZ ;  /* 0x0000000508087299 */ /* 0x000fe400080006ff */
[----:B------:R-:W-:-:S04]  /*4270*/  USHF.L.U32 UR4, UR4, UR5, URZ ;  /* 0x0000000504047299 */ /* 0x000fc800080006ff */
[----:B-1----:R-:W-:-:S04]  /*4280*/  LOP3.LUT R0, R0, UR8, RZ, 0xc0, !PT ;  /* 0x0000000800007c12 */ /* 0x002fc8000f8ec0ff */
[----:B------:R-:W-:-:S13]  /*4290*/  ISETP.NE.AND P0, PT, R0, UR8, PT ;  /* 0x0000000800007c0c */ /* 0x000fda000bf05270 */
[----:B------:R-:W-:Y:S05]  /*42a0*/  @P0 BRA `(.L_x_82) ;  /* 0x0000000000580947 */ /* 0x000fea0003800000 */
[----:B------:R-:W1:Y:S02]  /*42b0*/  LDS R0, [UR6+0x18] ;  /* 0x00001806ff007984 */ /* 0x000e640008000800 */
[----:B-1----:R-:W-:-:S04]  /*42c0*/  LOP3.LUT R0, R0, UR4, RZ, 0xc0, !PT ;  /* 0x0000000400007c12 */ /* 0x002fc8000f8ec0ff */
[----:B------:R-:W-:-:S13]  /*42d0*/  ISETP.NE.AND P0, PT, R0, UR4, PT ;  /* 0x0000000400007c0c */ /* 0x000fda000bf05270 */
[----:B------:R-:W-:Y:S05]  /*42e0*/  @P0 BRA `(.L_x_83) ;  /* 0x00000000003c0947 */ /* 0x000fea0003800000 */
[----:B------:R-:W1:Y:S01]  /*42f0*/  S2R R2, SR_LANEID ;  /* 0x0000000000027919 */ /* 0x000e620000000000 */
[----:B------:R-:W-:Y:S01]  /*4300*/  ULOP3.LUT UR8, URZ, UR8, URZ, 0x33, !UPT ;  /* 0x00000008ff087292 */ /* 0x000fe2000f8e33ff */
[----:B------:R-:W-:Y:S01]  /*4310*/  LOP3.LUT R4, RZ, UR4, RZ, 0x33, !PT ;  /* 0x00000004ff047c12 */ /* 0x000fe2000f8e33ff */
[----:B------:R-:W-:Y:S02]  /*4320*/  VOTEU.ANY UR7, UPT, PT ;  /* 0x0000000000077886 */ /* 0x000fe400038e0100 */
[----:B------:R-:W-:Y:S01]  /*4330*/  UFLO.U32 UR7, UR7 ;  /* 0x00000007000772bd */ /* 0x000fe200080e0000 */
[----:B------:R-:W2:Y:S01]  /*4340*/  REDUX UR4, R4 ;  /* 0x00000000040473c4 */ /* 0x000ea20000000000 */
[----:B------:R-:W-:-:S06]  /*4350*/  IMAD.U32 R0, RZ, RZ, UR8 ;  /* 0x00000008ff007e24 */ /* 0x000fcc000f8e00ff */
[----:B------:R4:W-:Y:S01]  /*4360*/  UTCATOMSWS.AND URZ, UR8 ;  /* 0x0000000800ff79e3 */ /* 0x0009e20008000000 */
[----:B------:R-:W3:Y:S01]  /*4370*/  REDUX UR5, R0 ;  /* 0x00000000000573c4 */ /* 0x000ee20000000000 */
[----:B-1----:R-:W-:Y:S01]  /*4380*/  ISETP.EQ.U32.AND P0, PT, R2, UR7, PT ;  /* 0x0000000702007c0c */ /* 0x002fe2000bf02070 */
[----:B--2---:R-:W-:Y:S01]  /*4390*/  IMAD.U32 R2, RZ, RZ, UR4 ;  /* 0x00000004ff027e24 */ /* 0x004fe2000f8e00ff */
[----:B---3--:R-:W-:-:S11]  /*43a0*/  MOV R3, UR5 ;  /* 0x0000000500037c02 */ /* 0x008fd60008000f00 */
[----:B------:R4:W-:Y:S04]  /*43b0*/  @P0 ATOMS.AND RZ, [UR6+0x14], R3 ;  /* 0x00001403ffff098c */ /* 0x0009e8000a800006 */
[----:B------:R4:W-:Y:S01]  /*43c0*/  @P0 ATOMS.AND RZ, [UR6+0x18], R2 ;  /* 0x00001802ffff098c */ /* 0x0009e2000a800006 */
[----:B------:R-:W-:Y:S05]  /*43d0*/  BRA `(.L_x_84) ;  /* 0x0000000000147947 */ /* 0x000fea0003800000 */
.L_x_83:
[----:B------:R-:W-:Y:S02]  /*43e0*/  MOV R2, 0x4400 ;  /* 0x0000440000027802 */ /* 0x000fe40000000f00 */
[----:B---3-5:R-:W-:Y:S05]  /*43f0*/  CALL.REL.NOINC `($__internal_0_$__cuda_sm10x_tcgen05_guardrail_trap_col_being_dealloced_not_returned_by_alloc) ;  /* 0x00000054002c7944 */ /* 0x028fea0003c00000 */
[----:B------:R-:W-:Y:S05]  /*4400*/  BRA `(.L_x_84) ;  /* 0x0000000000087947 */ /* 0x000fea0003800000 */
.L_x_82:
[----:B------:R-:W-:Y:S02]  /*4410*/  MOV R2, 0x4430 ;  /* 0x0000443000027802 */ /* 0x000fe40000000f00 */
[----:B---3-5:R-:W-:Y:S05]  /*4420*/  CALL.REL.NOINC `($__internal_2_$__cuda_sm10x_tcgen05_guardrail_trap_unallocated_columns_being_dealloced) ;  /* 0x0000005400387944 */ /* 0x028fea0003c00000 */
.L_x_84:
[----:B------:R-:W-:Y:S01]  /*4430*/  NOP ;  /* 0x0000000000007918 */ /* 0x000fe20000000000 */
[----:B----4-:R-:W-:Y:S05]  /*4440*/  EXIT ;  /* 0x000000000000794d */ /* 0x010fea0003800000 */
.L_x_55:
[----:B------:R-:W-:-:S09]  /*4450*/  UISETP.NE.OR UP5, UPT, UR10, 0x3, !UP5 ;  /* 0x000000030a00788c */ /* 0x000fd2000efa5670 */
[----:B------:R-:W-:Y:S05]  /*4460*/  BRA.U UP5, `(.L_x_85) ;  /* 0x0000001105147547 */ /* 0x000fea000b800000 */
[----:B------:R-:W1:Y:S01]  /*4470*/  LDC R0, c[0x0][0xb30] ;  /* 0x0002cc00ff007b82 */ /* 0x000e620000000800 */
[----:B------:R-:W2:Y:S01]  /*4480*/  LDCU.64 UR8, c[0x0][0x888] ;  /* 0x00011100ff0877ac */ /* 0x000ea20008000a00 */
[----:B------:R-:W-:Y:S02]  /*4490*/  HFMA2 R25, -RZ, RZ, 0, 0 ;  /* 0x00000000ff197431 */ /* 0x000fe400000001ff */
[----:B-----5:R-:W-:Y:S01]  /*44a0*/  IMAD.MOV.U32 R32, RZ, RZ, 0x1 ;  /* 0x00000001ff207424 */ /* 0x020fe200078e00ff */
[----:B------:R-:W-:Y:S01]  /*44b0*/  MOV R23, 0x2000 ;  /* 0x0000200000177802 */ /* 0x000fe20000000f00 */
[----:B------:R-:W3:Y:S01]  /*44c0*/  LDCU.64 UR4, c[0x0][0x890] ;  /* 0x00011200ff0477ac */ /* 0x000ee20008000a00 */
[----:B------:R-:W-:Y:S01]  /*44d0*/  IMAD.MOV.U32 R27, RZ, RZ, RZ ;  /* 0x000000ffff1b7224 */ /* 0x000fe200078e00ff */
[----:B------:R-:W4:Y:S01]  /*44e0*/  LDC R19, c[0x0][0x370] ;  /* 0x0000dc00ff137b82 */ /* 0x000f220000000800 */
[----:B------:R-:W-:Y:S01]  /*44f0*/  UMOV UR6, 0x400 ;  /* 0x0000040000067882 */ /* 0x000fe20000000000 */
[----:B------:R-:W-:-:S02]  /*4500*/  UPLOP3.LUT UP1, UPT, UPT, UPT, UPT, 0x40, 0x4 ;  /* 0x000000000004789c */ /* 0x000fc40003f2e870 */
[----:B------:R-:W-:-:S04]  /*4510*/  ULEA UR6, UR37, UR6, 0x18 ;  /* 0x0000000625067291 */ /* 0x000fc8000f8ec0ff */
[----:B------:R-:W4:Y:S01]  /*4520*/  LDC R2, c[0x0][0xb0c] ;  /* 0x0002c300ff027b82 */ /* 0x000f220000000800 */
[----:B------:R-:W-:Y:S02]  /*4530*/  UIADD3 UR13, UPT, UPT, UR6, 0x58, URZ ;  /* 0x00000058060d7890 */ /* 0x000fe4000fffe0ff */
[----:B--2---:R-:W-:Y:S02]  /*4540*/  UISETP.NE.U32.AND UP2, UPT, UR8, URZ, UPT ;  /* 0x000000ff0800728c */ /* 0x004fe4000bf45070 */
[----:B------:R-:W-:Y:S02]  /*4550*/  UIADD3 UR33, UPT, UPT, UR6, 0x40, URZ ;  /* 0x0000004006217890 */ /* 0x000fe4000fffe0ff */
[----:B---3--:R-:W-:Y:S01]  /*4560*/  UISETP.NE.U32.AND UP3, UPT, UR4, URZ, UPT ;  /* 0x000000ff0400728c */ /* 0x008fe2000bf65070 */
[----:B------:R-:W2:Y:S01]  /*4570*/  LDC R18, c[0x0][0xb20] ;  /* 0x0002c800ff127b82 */ /* 0x000ea20000000800 */
[----:B-1----:R-:W-:Y:S01]  /*4580*/  ISETP.NE.AND P1, PT, R0, 0x1, PT ;  /* 0x000000010000780c */ /* 0x002fe20003f25270 */
[----:B------:R-:W-:-:S02]  /*4590*/  UISETP.NE.AND.EX UP2, UPT, UR9, URZ, UPT, UP2 ;  /* 0x000000ff0900728c */ /* 0x000fc4000bf45320 */
[----:B------:R-:W-:Y:S02]  /*45a0*/  UIADD3 UR25, UPT, UPT, UR6, 0x48, URZ ;  /* 0x0000004806197890 */ /* 0x000fe4000fffe0ff */
[----:B------:R-:W-:Y:S02]  /*45b0*/  UIADD3 UR17, UPT, UPT, UR6, 0x50, URZ ;  /* 0x0000005006117890 */ /* 0x000fe4000fffe0ff */
[----:B------:R-:W1:Y:S01]  /*45c0*/  LDC.64 R36, c[0x0][0x348] ;  /* 0x0000d200ff247b82 */ /* 0x000e620000000a00 */
[----:B------:R-:W-:Y:S02]  /*45d0*/  UPRMT UR13, UR37, 0x654, UR13 ;  /* 0x00000654250d7896 */ /* 0x000fe4000800000d */
[----:B------:R-:W-:-:S05]  /*45e0*/  UISETP.NE.AND.EX UP3, UPT, UR5, URZ, UPT, UP3 ;  /* 0x000000ff0500728c */ /* 0x000fca000bf65330 */
[----:B------:R-:W3:Y:S08]  /*45f0*/  LDC.64 R16, c[0x0][0xb10] ;  /* 0x0002c400ff107b82 */ /* 0x000ef00000000a00 */
[----:B------:R-:W1:Y:S08]  /*4600*/  LDC.64 R6, c[0x0][0xb18] ;  /* 0x0002c600ff067b82 */ /* 0x000e700000000a00 */
[----:B------:R-:W1:Y:S08]  /*4610*/  LDC.64 R4, c[0x0][0xb28] ;  /* 0x0002ca00ff047b82 */ /* 0x000e700000000a00 */
[----:B--2-4-:R-:W1:Y:S02]  /*4620*/  LDC R22, c[0x0][0x374] ;  /* 0x0000dd00ff167b82 */ /* 0x014e640000000800 */
.L_x_96:
[----:B------:R-:W-:Y:S02]  /*4630*/  LEA R0, R27, UR6, 0x3 ;  /* 0x000000061b007c11 */ /* 0x000fe4000f8e18ff */
[----:B------:R-:W-:Y:S02]  /*4640*/  SHF.L.U32 R3, R25, 0x1f, RZ ;  /* 0x0000001f19037819 */ /* 0x000fe400000006ff */
[----:B------:R-:W-:Y:S02]  /*4650*/  LEA R28, R27, UR6, 0x4 ;  /* 0x000000061b1c7c11 */ /* 0x000fe4000f8e20ff */
[----:B--2---:R-:W2:Y:S02]  /*4660*/  SYNCS.PHASECHK.TRANS64.TRYWAIT P0, [R0+URZ+0x90], R3 ;  /* 0x00009003000075a7 */ /* 0x004ea400080011ff */
[----:B--2---:R-:W-:Y:S05]  /*4670*/  @!P0 BRA `(.L_x_86) ;  /* 0x0000004c003c8947 */ /* 0x004fea0003800000 */
.L_x_179:
[----:B------:R-:W-:Y:S01]  /*4680*/  ISETP.GE.AND P0, PT, R26, 0x1, PT ;  /* 0x000000011a00780c */ /* 0x000fe20003f06270 */
[----:B------:R-:W4:Y:S01]  /*4690*/  LDS.128 R28, [R28+0x120] ;  /* 0x000120001c1c7984 */ /* 0x000f220000000c00 */
[----:B--2---:R-:W-:Y:S01]  /*46a0*/  VIADD R0, R0, 0xa0 ;  /* 0x000000a000007836 */ /* 0x004fe20000000000 */
[----:B------:R-:W-:Y:S01]  /*46b0*/  @!PT LDS RZ, [RZ] ;  /* 0x00000000fffff984 */ /* 0x000fe20000000800 */
[----:B------:R-:W-:Y:S01]  /*46c0*/  @!PT LDS RZ, [RZ] ;  /* 0x00000000fffff984 */ /* 0x000fe20000000800 */
[----:B------:R-:W-:Y:S01]  /*46d0*/  @!PT LDS RZ, [RZ] ;  /* 0x00000000fffff984 */ /* 0x000fe20000000800 */
[----:B------:R-:W-:Y:S01]  /*46e0*/  @!PT LDS RZ, [RZ] ;  /* 0x00000000fffff984 */ /* 0x000fe20000000800 */
[----:B------:R2:W-:Y:S06]  /*46f0*/  MEMBAR.ALL.CTA ;  /* 0x0000000000007992 */ /* 0x0005ec0000008000 */
[----:B--2---:R-:W2:Y:S01]  /*4700*/  FENCE.VIEW.ASYNC.S ;  /* 0x00000000000073c6 */ /* 0x004ea20000000000 */
[----:B------:R-:W-:Y:S04]  /*4710*/  PRMT R0, RZ, 0x654, R0 ;  /* 0x00000654ff007816 */ /* 0x000fe80000000000 */
[----:B--2---:R2:W-:Y:S01]  /*4720*/  SYNCS.ARRIVE.TRANS64.RED.A1T0 RZ, [R0+URZ], RZ ;  /* 0x000000ff00ff79a7 */ /* 0x0045e200081004ff */
[----:B----4-:R-:W-:Y:S11]  /*4730*/  LOP3.LUT P3, RZ, R30, 0x1, RZ, 0xc0, !PT ;  /* 0x000000011eff7812 */ /* 0x010ff6000786c0ff */
[----:B------:R-:W-:Y:S02]  /*4740*/  @!UPT UIADD3 URZ, UPT, UPT, URZ, URZ, URZ ;  /* 0x000000fffffff290 */ /* 0x000fe4000fffe0ff */
[----:B------:R-:W-:Y:S02]  /*4750*/  @P3 MOV R13, R28 ;  /* 0x0000001c000d3202 */ /* 0x000fe40000000f00 */
[----:B------:R-:W-:Y:S01]  /*4760*/  @P3 LOP3.LUT R8, R29, 0xffff, RZ, 0xc0, !PT ;  /* 0x0000ffff1d083812 */ /* 0x000fe200078ec0ff */
[----:B--2---:R-:W-:Y:S06]  /*4770*/  @!P0 BRA `(.L_x_87) ;  /* 0x0000000000a48947 */ /* 0x004fec0003800000 */
[----:B-1----:R-:W-:Y:S01]  /*4780*/  IMAD.HI.U32 R33, R22, R7, RZ ;  /* 0x0000000716217227 */ /* 0x002fe200078e00ff */
[----:B------:R-:W-:Y:S02]  /*4790*/  ISETP.NE.AND P0, PT, R6, 0x1, PT ;  /* 0x000000010600780c */ /* 0x000fe40003f05270 */
[----:B------:R-:W-:Y:S01]  /*47a0*/  ISETP.NE.AND P2, PT, R26, 0x1, PT ;  /* 0x000000011a00780c */ /* 0x000fe20003f45270 */
[----:B---3--:R-:W-:Y:S01]  /*47b0*/  IMAD.HI.U32 R34, R19, R16, RZ ;  /* 0x0000001013227227 */ /* 0x008fe200078e00ff */
[----:B------:R-:W-:Y:S02]  /*47c0*/  SHF.R.U32.HI R33, RZ, R18, R33 ;  /* 0x00000012ff217219 */ /* 0x000fe40000011621 */
[----:B------:R-:W-:Y:S01]  /*47d0*/  ISETP.NE.AND P4, PT, R2, 0x1, PT ;  /* 0x000000010200780c */ /* 0x000fe20003f85270 */
[----:B------:R-:W-:Y:S01]  /*47e0*/  IMAD.HI.U32 R38, R13, R16, RZ ;  /* 0x000000100d267227 */ /* 0x000fe200078e00ff */
[----:B------:R-:W-:Y:S02]  /*47f0*/  SHF.R.U32.HI R34, RZ, R17, R34 ;  /* 0x00000011ff227219 */ /* 0x000fe40000011622 */
[----:B------:R-:W-:Y:S01]  /*4800*/  SEL R3, R22, R33, !P0 ;  /* 0x0000002116037207 */ /* 0x000fe20004000000 */
[C---:B------:R-:W-:Y:S01]  /*4810*/  IMAD.HI.U32 R33, R8.reuse, R7, RZ ;  /* 0x0000000708217227 */ /* 0x040fe200078e00ff */
[----:B------:R-:W-:Y:S02]  /*4820*/  SEL R11, R19, R34, !P4 ;  /* 0x00000022130b7207 */ /* 0x000fe40006000000 */
[----:B------:R-:W-:Y:S01]  /*4830*/  SHF.R.U32.HI R38, RZ, R17, R38 ;  /* 0x00000011ff267219 */ /* 0x000fe20000011626 */
[----:B------:R-:W-:Y:S01]  /*4840*/  IMAD.HI.U32 R40, R3, R4, RZ ;  /* 0x0000000403287227 */ /* 0x000fe200078e00ff */
[----:B------:R-:W-:Y:S03]  /*4850*/  SHF.R.U32.HI R33, RZ, R18, R33 ;  /* 0x00000012ff217219 */ /* 0x000fe60000011621 */
[----:B------:R-:W-:Y:S01]  /*4860*/  IMAD.HI.U32 R34, R11, R4, RZ ;  /* 0x000000040b227227 */ /* 0x000fe200078e00ff */
[----:B------:R-:W-:Y:S02]  /*4870*/  @P2 SHF.R.U32.HI R3, RZ, R5, R40 ;  /* 0x00000005ff032219 */ /* 0x000fe40000011628 */
[----:B------:R-:W-:Y:S02]  /*4880*/  SEL R9, R8, R33, !P0 ;  /* 0x0000002108097207 */ /* 0x000fe40004000000 */
[----:B------:R-:W-:Y:S01]  /*4890*/  @P2 SHF.R.U32.HI R11, RZ, R5, R34 ;  /* 0x00000005ff0b2219 */ /* 0x000fe20000011622 */
[C---:B------:R-:W-:Y:S01]  /*48a0*/  IMAD R10, R26.reuse, R3, RZ ;  /* 0x000000031a0a7224 */ /* 0x040fe200078e02ff */
[----:B------:R-:W-:Y:S01]  /*48b0*/  SEL R3, R13, R38, !P4 ;  /* 0x000000260d037207 */ /* 0x000fe20006000000 */
[C---:B------:R-:W-:Y:S03]  /*48c0*/  IMAD.HI.U32 R14, R9.reuse, R4, RZ ;  /* 0x00000004090e7227 */ /* 0x040fe600078e00ff */
[----:B------:R-:W-:Y:S01]  /*48d0*/  ISETP.GE.AND P0, PT, R9, R10, PT ;  /* 0x0000000a0900720c */ /* 0x000fe20003f06270 */
[C---:B------:R-:W-:Y:S01]  /*48e0*/  IMAD R12, R26.reuse, R11, RZ ;  /* 0x0000000b1a0c7224 */ /* 0x040fe200078e02ff */
[-C--:B------:R-:W-:Y:S04]  /*48f0*/  SHF.R.U32.HI R14, RZ, R5.reuse, R14 ;  /* 0x00000005ff0e7219 */ /* 0x080fe8000001160e */
[----:B------:R-:W-:Y:S02]  /*4900*/  ISETP.GE.OR P0, PT, R3, R12, P0 ;  /* 0x0000000c0300720c */ /* 0x000fe40000706670 */
[----:B------:R-:W-:Y:S05]  /*4910*/  SEL R15, R9, R14, !P2 ;  /* 0x0000000e090f7207 */ /* 0x000fea0005000000 */
[----:B------:R-:W-:Y:S04]  /*4920*/  IMAD.MOV R14, RZ, RZ, -R15 ;  /* 0x000000ffff0e7224 */ /* 0x000fe800078e0a0f */
[----:B------:R-:W-:Y:S02]  /*4930*/  IMAD R14, R26, R14, R9 ;  /* 0x0000000e1a0e7224 */ /* 0x000fe400078e0209 */
[C---:B------:R-:W-:Y:S05]  /*4940*/  @!P0 IMAD.HI.U32 R10, R3.reuse, R4, RZ ;  /* 0x00000004030a8227 */ /* 0x040fea00078e00ff */
[----:B------:R-:W-:Y:S04]  /*4950*/  @!P0 SHF.R.U32.HI R10, RZ, R5, R10 ;  /* 0x00000005ff0a8219 */ /* 0x000fe8000001160a */
[----:B------:R-:W-:Y:S01]  /*4960*/  @!P0 SEL R0, R3, R10, !P2 ;  /* 0x0000000a03008207 */ /* 0x000fe20005000000 */
[----:B------:R-:W-:Y:S03]  /*4970*/  IMAD.MOV R10, RZ, RZ, -R3 ;  /* 0x000000ffff0a7224 */ /* 0x000fe600078e0a03 */
[----:B------:R-:W-:Y:S01]  /*4980*/  @!P0 IADD3 R15, PT, PT, R15, -R0, RZ ;  /* 0x800000000f0f8210 */ /* 0x000fe20007ffe0ff */
[----:B------:R-:W-:Y:S01]  /*4990*/  @!P0 IMAD R0, R11, R14, R0 ;  /* 0x0000000e0b008224 */ /* 0x000fe200078e0200 */
[----:B------:R-:W-:Y:S01]  /*49a0*/  IADD3 R11, PT, PT, -R9, RZ, RZ ;  /* 0x000000ff090b7210 */ /* 0x000fe20007ffe1ff */
[----:B------:R-:W-:Y:S02]  /*49b0*/  IMAD R13, R2, R10, R13 ;  /* 0x0000000a020d7224 */ /* 0x000fe400078e020d */
[----:B------:R-:W-:Y:S02]  /*49c0*/  @!P0 IMAD R9, R15, R26, R3 ;  /* 0x0000001a0f098224 */ /* 0x000fe400078e0203 */
[----:B------:R-:W-:Y:S02]  /*49d0*/  @!P0 IMAD.MOV.U32 R3, RZ, RZ, R0 ;  /* 0x000000ffff038224 */ /* 0x000fe400078e0000 */
[----:B------:R-:W-:Y:S02]  /*49e0*/  IMAD R8, R6, R11, R8 ;  /* 0x0000000b06087224 */ /* 0x000fe400078e0208 */
[----:B------:R-:W-:Y:S02]  /*49f0*/  IMAD R13, R3, R2, R13 ;  /* 0x00000002030d7224 */ /* 0x000fe400078e020d */
[----:B------:R-:W-:Y:S02]  /*4a00*/  IMAD R8, R9, R6, R8 ;  /* 0x0000000609087224 */ /* 0x000fe400078e0208 */
.L_x_87:
[----:B------:R-:W-:Y:S05]  /*4a10*/  BRA.U UP1, `(.L_x_88) ;  /* 0x0000000101107547 */ /* 0x000fea000b800000 */
[----:B------:R-:W-:Y:S04]  /*4a20*/  MOV R0, UR7 ;  /* 0x0000000700007c02 */ /* 0x000fe80008000f00 */
[----:B------:R-:W-:Y:S04]  /*4a30*/  SHF.L.U32 R3, R0, 0x1f, RZ ;  /* 0x0000001f00037819 */ /* 0x000fe800000006ff */
[----:B------:R-:W2:Y:S02]  /*4a40*/  SYNCS.PHASECHK.TRANS64.TRYWAIT P0, [UR6+0x88], R3 ;  /* 0x00008803ff0075a7 */ /* 0x000ea40008001106 */
[----:B--2---:R-:W-:Y:S05]  /*4a50*/  @!P0 BRA `(.L_x_89) ;  /* 0x0000004800588947 */ /* 0x004fea0003800000 */
.L_x_88:
[----:B------:R-:W-:Y:S02]  /*4a60*/  R2UR UR35, R21 ;  /* 0x00000000152372ca */ /* 0x000fe400000e0000 */
[----:B------:R-:W-:Y:S02]  /*4a70*/  R2UR UR34, R20 ;  /* 0x00000000142272ca */ /* 0x000fe400000e0000 */
[----:B------:R-:W-:Y:S02]  /*4a80*/  ISETP.NE.U32.AND P2, PT, RZ, UR4, PT ;  /* 0x00000004ff007c0c */ /* 0x000fe4000bf45070 */
[----:B------:R-:W-:Y:S02]  /*4a90*/  SHF.L.U32 R12, R32, 0x1f, RZ ;  /* 0x0000001f200c7819 */ /* 0x000fe400000006ff */
[----:B------:R-:W-:Y:S05]  /*4aa0*/  ISETP.NE.AND.EX P2, PT, RZ, UR5, PT, P2 ;  /* 0x00000005ff007c0c */ /* 0x000fea000bf45320 */
[----:B------:R-:W-:Y:S02]  /*4ab0*/  USHF.L.U32 UR35, UR35, 0x7, URZ ;  /* 0x0000000723237899 */ /* 0x000fe400080006ff */
[----:B------:R-:W-:Y:S01]  /*4ac0*/  USHF.L.U32 UR34, UR34, 0x6, URZ ;  /* 0x0000000622227899 */ /* 0x000fe200080006ff */
[----:B------:R-:W-:Y:S11]  /*4ad0*/  BRA.U !UP3, `(.L_x_90) ;  /* 0x000000010b347547 */ /* 0x000ff6000b800000 */
[----:B------:R-:W-:Y:S01]  /*4ae0*/  UPLOP3.LUT UP0, UPT, UPT, UPT, UP2, 0x80, 0x8 ;  /* 0x000000000008789c */ /* 0x000fe20003f0f020 */
[----:B--2---:R-:W-:Y:S02]  /*4af0*/  HFMA2 R0, -RZ, RZ, 0, 5.9604644775390625e-08 ;  /* 0x00000001ff007431 */ /* 0x004fe400000001ff */
[----:B------:R-:W-:Y:S03]  /*4b00*/  IMAD.MOV.U32 R67, RZ, RZ, 0x1 ;  /* 0x00000001ff437424 */ /* 0x000fe600078e00ff */
[----:B------:R-:W-:Y:S05]  /*4b10*/  PLOP3.LUT P0, PT, PT, PT, UP0, 0x80, 0x8 ;  /* 0x000000000008781c */ /* 0x000fea0003f0f008 */
[----:B------:R-:W2:Y:S01]  /*4b20*/  @UP0 LDCU.64 UR10, c[0x0][0x888] ;  /* 0x00011100ff0a07ac */ /* 0x000ea20008000a00 */
[----:B------:R-:W-:Y:S07]  /*4b30*/  @UP0 UIMAD UR8, UR36, UR4, URZ ;  /* 0x00000004240802a4 */ /* 0x000fee000f8e02ff */
[----:B------:R-:W-:Y:S01]  /*4b40*/  @!P0 PRMT R67, R0, 0x7610, R67 ;  /* 0x0000761000438816 */ /* 0x000fe20000000043 */
[----:B--2---:R-:W-:Y:S03]  /*4b50*/  @UP0 UIMAD.WIDE UR10, UR8, 0x4, UR10 ;  /* 0x00000004080a08a5 */ /* 0x004fe6000f8e020a */
[----:B------:R-:W2:Y:S03]  /*4b60*/  @!UP0 LDCU UR8, c[0x0][0x880] ;  /* 0x00011000ff0887ac */ /* 0x000ea60008000800 */
[----:B------:R-:W-:Y:S01]  /*4b70*/  IMAD.U32 R10, RZ, RZ, UR10 ;  /* 0x0000000aff0a7e24 */ /* 0x000fe2000f8e00ff */
[----:B------:R-:W-:Y:S05]  /*4b80*/  MOV R11, UR11 ;  /* 0x0000000b000b7c02 */ /* 0x000fea0008000f00 */
[----:B------:R4:W5:Y:S02]  /*4b90*/  @P0 LDG.E R35, desc[UR46][R10.64] ;  /* 0x0000002e0a230981 */ /* 0x000964000c1e1900 */
[----:B--2-4-:R-:W-:Y:S07]  /*4ba0*/  @!P0 IMAD.U32 R35, RZ, RZ, UR8 ;  /* 0x00000008ff238e24 */ /* 0x014fee000f8e00ff */
.L_x_90:
[----:B-----5:R-:W-:Y:S01]  /*4bb0*/  @!P2 FSETP.EQ.AND P0, PT, R35, RZ, PT ;  /* 0x000000ff2300a20b */ /* 0x020fe20003f02000 */
[----:B------:R-:W-:Y:S01]  /*4bc0*/  @!UPT UIADD3 URZ, UPT, UPT, URZ, URZ, URZ ;  /* 0x000000fffffff290 */ /* 0x000fe2000fffe0ff */
[----:B------:R-:W-:Y:S11]  /*4bd0*/  @!P2 BRA `(.L_x_91) ;  /* 0x000000000014a947 */ /* 0x000ff60003800000 */
[----:B------:R-:W-:Y:S02]  /*4be0*/  LOP3.LUT P2, RZ, R67, 0xff, RZ, 0xc0, !PT ;  /* 0x000000ff43ff7812 */ /* 0x000fe4000784c0ff */
[----:B------:R-:W-:Y:S04]  /*4bf0*/  PLOP3.LUT P0, PT, PT, PT, UP0, 0x80, 0x8 ;  /* 0x000000000008781c */ /* 0x000fe80003f0f008 */
[----:B------:R-:W-:Y:S07]  /*4c00*/  PLOP3.LUT P0, PT, P0, PT, PT, 0x8, 0x80 ;  /* 0x000000000080781c */ /* 0x000fee000070e170 */
[----:B------:R-:W-:Y:S11]  /*4c10*/  @P2 FSETP.EQ.AND P0, PT, R35, RZ, PT ;  /* 0x000000ff2300220b */ /* 0x000ff60003f02000 */
[----:B------:R-:W-:Y:S02]  /*4c20*/  @!UPT UIADD3 URZ, UPT, UPT, URZ, URZ, URZ ;  /* 0x000000fffffff290 */ /* 0x000fe4000fffe0ff */
.L_x_91:
[----:B------:R-:W4:Y:S01]  /*4c30*/  SYNCS.PHASECHK.TRANS64.TRYWAIT P2, [UR6+0x60], R12 ;  /* 0x0000600cff0075a7 */ /* 0x000f220008041106 */
[----:B------:R-:W-:Y:S04]  /*4c40*/  ELECT P4, URZ, PT ;  /* 0x0000000000ff782f */ /* 0x000fe80003880000 */
[----:B------:R-:W-:Y:S11]  /*4c50*/  PLOP3.LUT P4, PT, P0, P4, PT, 0xf2, 0x2f ;  /* 0x00000000002f781c */ /* 0x000ff60000789e72 */
[----:B------:R-:W-:Y:S02]  /*4c60*/  @!UPT UIADD3 URZ, UPT, UPT, URZ, URZ, URZ ;  /* 0x000000fffffff290 */ /* 0x000fe4000fffe0ff */
[----:B-1----:R-:W-:Y:S05]  /*4c70*/  @!P4 IADD3 R9, P0, PT, R36, 0x580, RZ ;  /* 0x000005802409c810 */ /* 0x002fea0007f1e0ff */
[----:B--2---:R-:W-:Y:S01]  /*4c80*/  @!P4 IMAD.X R0, RZ, RZ, R37, P0 ;  /* 0x000000ffff00c224 */ /* 0x004fe200000e0625 */
[----:B----4-:R-:W-:Y:S07]  /*4c90*/  @!P2 BRA `(.L_x_92) ;  /* 0x0000004400e0a947 */ /* 0x010fee0003800000 */
.L_x_182:
[----:B------:R-:W-:Y:S01]  /*4ca0*/  @!P4 R2UR UR8, R0 ;  /* 0x000000000008c2ca */ /* 0x000fe200000e0000 */
[----:B------:R-:W-:Y:S01]  /*4cb0*/  VOTEU.ALL UP1, P4 ;  /* 0x0000000000ff7886 */ /* 0x000fe20002020000 */
[----:B------:R-:W-:Y:S01]  /*4cc0*/  @!P4 R2UR UR9, R9 ;  /* 0x000000000909c2ca */ /* 0x000fe200000e0000 */
[----:B------:R-:W-:Y:S01]  /*4cd0*/  @!P4 IMAD.MOV.U32 R0, RZ, RZ, 0x2000 ;  /* 0x00002000ff00c424 */ /* 0x000fe200078e00ff */
[----:B------:R-:W-:Y:S01]  /*4ce0*/  UMOV UR10, 0x0 ;  /* 0x00000000000a7882 */ /* 0x000fe20000000000 */
[----:B------:R-:W-:Y:S01]  /*4cf0*/  UMOV UR11, 0x10000000 ;  /* 0x10000000000b7882 */ /* 0x000fe20000000000 */
[----:B------:R-:W-:Y:S01]  /*4d00*/  @!UP1 UIADD3 UR32, UPT, UPT, UR6, 0x200, URZ ;  /* 0x0000020006209890 */ /* 0x000fe2000fffe0ff */
[----:B------:R-:W-:Y:S01]  /*4d10*/  @!P4 IADD3 R9, P0, PT, R36, 0x580, RZ ;  /* 0x000005802409c810 */ /* 0x000fe20007f1e0ff */
[----:B------:R-:W-:Y:S05]  /*4d20*/  VOTEU.ALL UP1, P4 ;  /* 0x0000000000ff7886 */ /* 0x000fea0002020000 */
[----:B------:R-:W-:Y:S01]  /*4d30*/  IMAD.U32 R11, RZ, RZ, UR8 ;  /* 0x00000008ff0b7e24 */ /* 0x000fe2000f8e00ff */
[----:B------:R-:W-:Y:S01]  /*4d40*/  UPRMT UR8, UR37, 0x654, UR33 ;  /* 0x0000065425087896 */ /* 0x000fe20008000021 */
[----:B------:R-:W-:Y:S03]  /*4d50*/  IMAD.U32 R10, RZ, RZ, UR9 ;  /* 0x00000009ff0a7e24 */ /* 0x000fe6000f8e00ff */
[----:B------:R-:W-:Y:S02]  /*4d60*/  @!P4 R2UR UR15, R11 ;  /* 0x000000000b0fc2ca */ /* 0x000fe400000e0000 */
[----:B------:R-:W-:Y:S11]  /*4d70*/  @!P4 R2UR UR14, R10 ;  /* 0x000000000a0ec2ca */ /* 0x000ff600000e0000 */
[----:B------:R-:W-:Y:S02]  /*4d80*/  @!UPT UIADD3 URZ, UPT, UPT, URZ, URZ, URZ ;  /* 0x000000fffffff290 */ /* 0x000fe4000fffe0ff */
[----:B------:R2:W-:Y:S01]  /*4d90*/  @!UP1 UTMALDG.3D [UR32], [UR14], desc[UR10] ;  /* 0x00000a200e0095b4 */ /* 0x0005e20008011000 */
[----:B------:R4:W-:Y:S01]  /*4da0*/  @!P4 SYNCS.ARRIVE.TRANS64.RED.A0TR RZ, [UR6+0x40], R0 ;  /* 0x00004000ffffc9a7 */ /* 0x0009e20008300406 */
[----:B------:R-:W-:Y:S01]  /*4db0*/  SYNCS.ARRIVE.TRANS64.RED.A1T0 RZ, [UR8], RZ ;  /* 0x000000ffffff79a7 */ /* 0x000fe20008100408 */
[----:B----4-:R-:W-:Y:S01]  /*4dc0*/  @!P4 IMAD.X R0, RZ, RZ, R37, P0 ;  /* 0x000000ffff00c224 */ /* 0x010fe200000e0625 */
[----:B------:R-:W4:Y:S02]  /*4dd0*/  SYNCS.PHASECHK.TRANS64.TRYWAIT P2, [UR6+0x68], R12 ;  /* 0x0000680cff0075a7 */ /* 0x000f240008041106 */
[----:B--2-4-:R-:W-:Y:S05]  /*4de0*/  @!P2 BRA `(.L_x_93) ;  /* 0x0000004400a4a947 */ /* 0x014fea0003800000 */
.L_x_184:
        /* <DEDUP_REMOVED lines=8> */
[----:B------:R-:W-:Y:S01]  /*4e70*/  @!UP1 UIADD3 UR24, UPT, UPT, UR6, 0x2200, URZ ;  /* 0x0000220006189890 */ /* 0x000fe2000fffe0ff */
[----:B------:R-:W-:Y:S01]  /*4e80*/  VOTEU.ALL UP1, P4 ;  /* 0x0000000000ff7886 */ /* 0x000fe20002020000 */
[----:B------:R-:W-:Y:S01]  /*4e90*/  UMOV UR27, UR35 ;  /* 0x00000023001b7c82 */ /* 0x000fe20008000000 */
[----:B------:R-:W-:Y:S02]  /*4ea0*/  UMOV UR28, UR36 ;  /* 0x00000024001c7c82 */ /* 0x000fe40008000000 */
[----:B------:R-:W-:Y:S01]  /*4eb0*/  IMAD.U32 R11, RZ, RZ, UR8 ;  /* 0x00000008ff0b7e24 */ /* 0x000fe2000f8e00ff */
[----:B------:R-:W-:Y:S01]  /*4ec0*/  UPRMT UR8, UR37, 0x654, UR25 ;  /* 0x0000065425087896 */ /* 0x000fe20008000019 */
[----:B------:R-:W-:Y:S02]  /*4ed0*/  IMAD.U32 R10, RZ, RZ, UR9 ;  /* 0x00000009ff0a7e24 */ /* 0x000fe4000f8e00ff */
[----:B------:R-:W-:Y:S01]  /*4ee0*/  @!P4 IMAD.X R20, RZ, RZ, R37, P0 ;  /* 0x000000ffff14c224 */ /* 0x000fe200000e0625 */
[----:B------:R-:W-:Y:S02]  /*4ef0*/  @!P4 R2UR UR15, R11 ;  /* 0x000000000b0fc2ca */ /* 0x000fe400000e0000 */
[----:B------:R-:W-:Y:S11]  /*4f00*/  @!P4 R2UR UR14, R10 ;  /* 0x000000000a0ec2ca */ /* 0x000ff600000e0000 */
[----:B------:R-:W-:Y:S02]  /*4f10*/  @!UPT UIADD3 URZ, UPT, UPT, URZ, URZ, URZ ;  /* 0x000000fffffff290 */ /* 0x000fe4000fffe0ff */
[----:B------:R2:W-:Y:S01]  /*4f20*/  @!UP1 UTMALDG.3D [UR24], [UR14], desc[UR10] ;  /* 0x00000a180e0095b4 */ /* 0x0005e20008011000 */
[----:B------:R2:W-:Y:S01]  /*4f30*/  @!P4 SYNCS.ARRIVE.TRANS64.RED.A0TR RZ, [UR6+0x48], R0 ;  /* 0x00004800ffffc9a7 */ /* 0x0005e20008300406 */
[----:B------:R-:W-:Y:S01]  /*4f40*/  SYNCS.ARRIVE.TRANS64.RED.A1T0 RZ, [UR8], RZ ;  /* 0x000000ffffff79a7 */ /* 0x000fe20008100408 */
[----:B------:R-:W4:Y:S02]  /*4f50*/  SYNCS.PHASECHK.TRANS64.TRYWAIT P2, [UR6+0x70], R12 ;  /* 0x0000700cff0075a7 */ /* 0x000f240008041106 */
[----:B--2-4-:R-:W-:Y:S05]  /*4f60*/  @!P2 BRA `(.L_x_94) ;  /* 0x00000044005ca947 */ /* 0x014fea0003800000 */
.L_x_186:
[----:B------:R-:W2:Y:S01]  /*4f70*/  LDC.64 R14, c[0x0][0xb10] ;  /* 0x0002c400ff0e7b82 */ /* 0x000ea20000000a00 */
[----:B------:R-:W-:Y:S01]  /*4f80*/  @!P4 R2UR UR8, R20 ;  /* 0x000000001408c2ca */ /* 0x000fe200000e0000 */
[----:B------:R-:W-:Y:S01]  /*4f90*/  VOTEU.ALL UP1, P4 ;  /* 0x0000000000ff7886 */ /* 0x000fe20002020000 */
[----:B------:R-:W-:Y:S01]  /*4fa0*/  @!P4 R2UR UR9, R21 ;  /* 0x000000001509c2ca */ /* 0x000fe200000e0000 */
[----:B------:R-:W-:Y:S01]  /*4fb0*/  UMOV UR10, 0x0 ;  /* 0x00000000000a7882 */ /* 0x000fe20000000000 */
[----:B------:R-:W-:Y:S03]  /*4fc0*/  UMOV UR11, 0x10000000 ;  /* 0x10000000000b7882 */ /* 0x000fe60000000000 */
[----:B------:R-:W4:Y:S01]  /*4fd0*/  LDC.64 R10, c[0x0][0xb18] ;  /* 0x0002c600ff0a7b82 */ /* 0x000f220000000a00 */
[----:B------:R-:W-:Y:S01]  /*4fe0*/  @!UP1 UIADD3 UR18, UPT, UPT, UR34, 0x20, URZ ;  /* 0x0000002022129890 */ /* 0x000fe2000fffe0ff */
[----:B------:R-:W-:Y:S01]  /*4ff0*/  @P3 SHF.R.U32.HI R24, RZ, 0x10, R29 ;  /* 0x00000010ff183819 */ /* 0x000fe2000001161d */
[----:B------:R-:W-:Y:S01]  /*5000*/  @!UP1 UIADD3 UR16, UPT, UPT, UR6, 0x4200, URZ ;  /* 0x0000420006109890 */ /* 0x000fe2000fffe0ff */
[----:B------:R-:W-:Y:S01]  /*5010*/  VIADD R27, R27, 0x1 ;  /* 0x000000011b1b7836 */ /* 0x000fe20000000000 */
[----:B------:R-:W-:Y:S03]  /*5020*/  VOTEU.ALL UP1, P4 ;  /* 0x0000000000ff7886 */ /* 0x000fe60002020000 */
[----:B------:R-:W5:Y:S01]  /*5030*/  @!P1 LDC R0, c[0x0][0xb20] ;  /* 0x0002c800ff009b82 */ /* 0x000f620000000800 */
[----:B------:R-:W-:Y:S01]  /*5040*/  UMOV UR19, UR35 ;  /* 0x0000002300137c82 */ /* 0x000fe20008000000 */
[----:B------:R-:W-:Y:S01]  /*5050*/  IMAD.U32 R21, RZ, RZ, UR8 ;  /* 0x00000008ff157e24 */ /* 0x000fe2000f8e00ff */
[----:B------:R-:W-:Y:S05]  /*5060*/  UMOV UR20, UR36 ;  /* 0x0000002400147c82 */ /* 0x000fea0008000000 */
[----:B-1----:R-:W1:Y:S01]  /*5070*/  @!P1 LDC R3, c[0x0][0xb0c] ;  /* 0x0002c300ff039b82 */ /* 0x002e620000000800 */
[----:B------:R-:W-:Y:S01]  /*5080*/  IMAD.U32 R20, RZ, RZ, UR9 ;  /* 0x00000009ff147e24 */ /* 0x000fe2000f8e00ff */
[----:B------:R-:W-:Y:S01]  /*5090*/  UPRMT UR8, UR37, 0x654, UR17 ;  /* 0x0000065425087896 */ /* 0x000fe20008000011 */
[----:B------:R-:W-:Y:S03]  /*50a0*/  @!P4 R2UR UR15, R21 ;  /* 0x00000000150fc2ca */ /* 0x000fe600000e0000 */
[----:B------:R-:W-:Y:S01]  /*50b0*/  @!P4 R2UR UR14, R20 ;  /* 0x00000000140ec2ca */ /* 0x000fe200000e0000 */
[----:B------:R-:W-:Y:S11]  /*50c0*/  @!P4 IMAD.MOV.U32 R20, RZ, RZ, 0x2000 ;  /* 0x00002000ff14c424 */ /* 0x000ff600078e00ff */
[----:B------:R-:W-:Y:S01]  /*50d0*/  @!UPT UIADD3 URZ, UPT, UPT, URZ, URZ, URZ ;  /* 0x000000fffffff290 */ /* 0x000fe2000fffe0ff */
[----:B------:R1:W-:Y:S01]  /*50e0*/  @!UP1 UTMALDG.3D [UR16], [UR14], desc[UR10] ;  /* 0x00000a100e0095b4 */ /* 0x0003e20008011000 */
[----:B------:R1:W-:Y:S02]  /*50f0*/  @!P4 SYNCS.ARRIVE.TRANS64.RED.A0TR RZ, [UR6+0x50], R20 ;  /* 0x00005014ffffc9a7 */ /* 0x0003e40008300406 */
[----:B-1----:R-:W-:Y:S01]  /*5100*/  @!P1 ISETP.NE.AND P2, PT, R3, 0x1, PT ;  /* 0x000000010300980c */ /* 0x002fe20003f45270 */
[C---:B--2---:R-:W-:Y:S01]  /*5110*/  @!P1 IMAD.HI.U32 R14, R13.reuse, R14, RZ ;  /* 0x0000000e0d0e9227 */ /* 0x044fe200078e00ff */
[----:B----4-:R-:W-:Y:S03]  /*5120*/  @!P1 ISETP.NE.AND P0, PT, R10, 0x1, PT ;  /* 0x000000010a00980c */ /* 0x010fe60003f05270 */
[C---:B------:R-:W-:Y:S01]  /*5130*/  @!P1 IMAD.HI.U32 R11, R8.reuse, R11, RZ ;  /* 0x0000000b080b9227 */ /* 0x040fe200078e00ff */
[----:B------:R-:W-:Y:S04]  /*5140*/  @!P1 SHF.R.U32.HI R14, RZ, R15, R14 ;  /* 0x0000000fff0e9219 */ /* 0x000fe8000001160e */
[----:B-----5:R-:W-:Y:S01]  /*5150*/  @!P1 SHF.R.U32.HI R9, RZ, R0, R11 ;  /* 0x00000000ff099219 */ /* 0x020fe2000001160b */
[----:B------:R-:W-:Y:S01]  /*5160*/  SYNCS.ARRIVE.TRANS64.RED.A1T0 RZ, [UR8], RZ ;  /* 0x000000ffffff79a7 */ /* 0x000fe20008100408 */
[----:B------:R-:W-:Y:S02]  /*5170*/  @!P1 SEL R14, R13, R14, !P2 ;  /* 0x0000000e0d0e9207 */ /* 0x000fe40005000000 */
[----:B------:R-:W-:Y:S01]  /*5180*/  @!P1 SEL R9, R8, R9, !P0 ;  /* 0x0000000908099207 */ /* 0x000fe20004000000 */
[----:B------:R-:W1:Y:S04]  /*5190*/  SYNCS.PHASECHK.TRANS64.TRYWAIT P5, [UR6+0x78], R12 ;  /* 0x0000780cff0075a7 */ /* 0x000e6800080a1106 */
[----:B------:R-:W-:Y:S02]  /*51a0*/  @!P1 IMAD.IADD R0, R9, 0x1, -R14 ;  /* 0x0000000109009824 */ /* 0x000fe400078e0a0e */
[----:B------:R-:W-:Y:S02]  /*51b0*/  @!P1 IMAD.IADD R9, R14, 0x1, -R9 ;  /* 0x000000010e099824 */ /* 0x000fe400078e0a09 */
[----:B------:R-:W-:Y:S02]  /*51c0*/  @!P1 IMAD R13, R0, R3, R13 ;  /* 0x00000003000d9224 */ /* 0x000fe400078e020d */
[----:B------:R-:W-:Y:S01]  /*51d0*/  @!P1 IMAD R8, R9, R10, R8 ;  /* 0x0000000a09089224 */ /* 0x000fe200078e0208 */
[----:B-1----:R-:W-:Y:S06]  /*51e0*/  @!P5 BRA `(.L_x_95) ;  /* 0x0000004000d4d947 */ /* 0x002fec0003800000 */
.L_x_188:
[----:B-1----:R-:W-:Y:S01]  /*51f0*/  @!P4 IADD3 R3, P0, PT, R36, 0x580, RZ ;  /* 0x000005802403c810 */ /* 0x002fe20007f1e0ff */
[----:B------:R-:W-:Y:S01]  /*5200*/  VOTEU.ALL UP1, P4 ;  /* 0x0000000000ff7886 */ /* 0x000fe20002020000 */
[----:B------:R-:W-:Y:S01]  /*5210*/  UMOV UR18, 0x0 ;  /* 0x0000000000127882 */ /* 0x000fe20000000000 */
[----:B------:R-:W-:Y:S01]  /*5220*/  UMOV UR19, 0x10000000 ;  /* 0x1000000000137882 */ /* 0x000fe20000000000 */
[----:B------:R-:W-:Y:S01]  /*5230*/  @!P4 R2UR UR9, R3 ;  /* 0x000000000309c2ca */ /* 0x000fe200000e0000 */
[----:B------:R-:W-:Y:S01]  /*5240*/  @!P4 IMAD.X R0, RZ, RZ, R37, P0 ;  /* 0x000000ffff00c224 */ /* 0x000fe200000e0625 */
[----:B------:R-:W-:Y:S01]  /*5250*/  @!UP1 UIADD3 UR10, UPT, UPT, UR34, 0x30, URZ ;  /* 0x00000030220a9890 */ /* 0x000fe2000fffe0ff */
[----:B------:R-:W-:Y:S01]  /*5260*/  ISETP.NE.AND P0, PT, R27, 0x2, PT ;  /* 0x000000021b00780c */ /* 0x000fe20003f05270 */
[----:B------:R-:W-:Y:S01]  /*5270*/  UMOV UR11, UR35 ;  /* 0x00000023000b7c82 */ /* 0x000fe20008000000 */
[----:B------:R-:W-:Y:S01]  /*5280*/  UMOV UR12, UR36 ;  /* 0x00000024000c7c82 */ /* 0x000fe20008000000 */
[----:B------:R-:W-:Y:S01]  /*5290*/  @!P4 R2UR UR8, R0 ;  /* 0x000000000008c2ca */ /* 0x000fe200000e0000 */
[----:B------:R-:W-:Y:S01]  /*52a0*/  IMAD.IADD R20, R8, 0x1, R66 ;  /* 0x0000000108147824 */ /* 0x000fe200078e0242 */
[----:B------:R-:W-:Y:S01]  /*52b0*/  @P3 R2UR UR36, R24 ;  /* 0x00000000182432ca */ /* 0x000fe200000e0000 */
[----:B------:R-:W-:Y:S01]  /*52c0*/  IMAD.IADD R21, R13, 0x1, R68 ;  /* 0x000000010d157824 */ /* 0x000fe200078e0244 */
[----:B------:R-:W-:Y:S02]  /*52d0*/  SEL R0, RZ, 0x1, P0 ;  /* 0x00000001ff007807 */ /* 0x000fe40000000000 */
[----:B------:R-:W-:Y:S01]  /*52e0*/  LOP3.LUT R32, R32, 0x1, RZ, 0x3c, !PT ;  /* 0x0000000120207812 */ /* 0x000fe200078e3cff */
[----:B------:R-:W-:Y:S01]  /*52f0*/  IMAD.U32 R10, RZ, RZ, UR9 ;  /* 0x00000009ff0a7e24 */ /* 0x000fe2000f8e00ff */
[----:B------:R-:W-:Y:S01]  /*5300*/  @!UP1 UIADD3 UR9, UPT, UPT, UR6, 0x58, URZ ;  /* 0x0000005806099890 */ /* 0x000fe2000fffe0ff */
[----:B------:R-:W-:Y:S02]  /*5310*/  LOP3.LUT R25, R25, R0, RZ, 0x3c, !PT ;  /* 0x0000000019197212 */ /* 0x000fe400078e3cff */
[----:B------:R-:W-:Y:S02]  /*5320*/  SEL R27, R27, RZ, P0 ;  /* 0x000000ff1b1b7207 */ /* 0x000fe40000000000 */
[----:B------:R-:W-:Y:S01]  /*5330*/  IMAD.U32 R11, RZ, RZ, UR8 ;  /* 0x00000008ff0b7e24 */ /* 0x000fe2000f8e00ff */
[----:B------:R-:W-:Y:S01]  /*5340*/  @!P4 R2UR UR14, R10 ;  /* 0x000000000a0ec2ca */ /* 0x000fe200000e0000 */
[----:B------:R-:W-:Y:S01]  /*5350*/  @!UP1 UIADD3 UR8, UPT, UPT, UR6, 0x6200, URZ ;  /* 0x0000620006089890 */ /* 0x000fe2000fffe0ff */
[----:B------:R-:W-:Y:S02]  /*5360*/  VOTEU.ALL UP1, P4 ;  /* 0x0000000000ff7886 */ /* 0x000fe40002020000 */
[----:B------:R-:W-:Y:S11]  /*5370*/  @!P4 R2UR UR15, R11 ;  /* 0x000000000b0fc2ca */ /* 0x000ff600000e0000 */
[----:B------:R-:W-:Y:S02]  /*5380*/  @!UPT UIADD3 URZ, UPT, UPT, URZ, URZ, URZ ;  /* 0x000000fffffff290 */ /* 0x000fe4000fffe0ff */
[----:B------:R2:W-:Y:S01]  /*5390*/  @!UP1 UTMALDG.3D [UR8], [UR14], desc[UR18] ;  /* 0x000012080e0095b4 */ /* 0x0005e20008011000 */
[----:B------:R2:W-:Y:S01]  /*53a0*/  @!P4 SYNCS.ARRIVE.TRANS64.RED.A0TR RZ, [UR6+0x58], R23 ;  /* 0x00005817ffffc9a7 */ /* 0x0005e20008300406 */
[----:B------:R-:W-:Y:S01]  /*53b0*/  UPLOP3.LUT UP1, UPT, UPT, UPT, UPT, 0x80, 0x8 ;  /* 0x000000000008789c */ /* 0x000fe20003f2f070 */
[----:B------:R-:W-:Y:S01]  /*53c0*/  SYNCS.ARRIVE.TRANS64.RED.A1T0 RZ, [UR13], RZ ;  /* 0x000000ffffff79a7 */ /* 0x000fe2000810040d */
[----:B------:R-:W-:Y:S09]  /*53d0*/  @P3 BRA `(.L_x_96) ;  /* 0xfffffff000943947 */ /* 0x000ff2000383ffff */
[----:B------:R-:W-:-:S04]  /*53e0*/  SHF.L.U32 R3, R32, 0x1f, RZ ;  /* 0x0000001f20037819 */ /* 0x000fc800000006ff */
[----:B------:R-:W1:Y:S02]  /*53f0*/  SYNCS.PHASECHK.TRANS64.TRYWAIT P0, [UR6+0x60], R3 ;  /* 0x00006003ff0075a7 */ /* 0x000e640008001106 */
[----:B-1----:R-:W-:Y:S05]  /*5400*/  @!P0 BRA `(.L_x_97) ;  /* 0x0000004000648947 */ /* 0x002fea0003800000 */
.L_x_190:
[----:B------:R-:W4:Y:S02]  /*5410*/  SYNCS.PHASECHK.TRANS64.TRYWAIT P0, [UR6+0x68], R3 ;  /* 0x00006803ff0075a7 */ /* 0x000f240008001106 */
[----:B----4-:R-:W-:Y:S05]  /*5420*/  @!P0 BRA `(.L_x_98) ;  /* 0x0000004000748947 */ /* 0x010fea0003800000 */
.L_x_192:
[----:B------:R-:W4:Y:S02]  /*5430*/  SYNCS.PHASECHK.TRANS64.TRYWAIT P0, [UR6+0x70], R3 ;  /* 0x00007003ff0075a7 */ /* 0x000f240008001106 */
[----:B----4-:R-:W-:Y:S05]  /*5440*/  @!P0 BRA `(.L_x_99) ;  /* 0x0000004000848947 */ /* 0x010fea0003800000 */
.L_x_194:
[----:B-1----:R-:W-:-:S07]  /*5450*/  MOV R0, UR6 ;  /* 0x0000000600007c02 */ /* 0x002fce0008000f00 */
.L_x_100:
[----:B-1----:R-:W-:-:S04]  /*5460*/  SHF.L.U32 R3, R32, 0x1f, RZ ;  /* 0x0000001f20037819 */ /* 0x002fc800000006ff */
[----:B------:R1:W4:Y:S03]  /*5470*/  SYNCS.PHASECHK.TRANS64.TRYWAIT P0, [R0+URZ+0x78], R3 ;  /* 0x00007803000075a7 */ /* 0x00032600080011ff */
[----:B----4-:R-:W-:Y:S05]  /*5480*/  @!P0 NANOSLEEP.SYNCS 0x989680 ;  /* 0x009896800000895d */ /* 0x010fea0003900000 */
[----:B------:R-:W4:Y:S02]  /*5490*/  @!P0 SYNCS.PHASECHK.TRANS64 P0, [R0+URZ+0x78], R3 ;  /* 0x00007803000085a7 */ /* 0x000f2400080010ff */
[----:B--2-4-:R-:W-:Y:S05]  /*54a0*/  @P0 EXIT ;  /* 0x000000000000094d */ /* 0x014fea0003800000 */
[----:B------:R-:W-:Y:S05]  /*54b0*/  BRA `(.L_x_100) ;  /* 0xfffffffc00e87947 */ /* 0x000fea000383ffff */
.L_x_85:
[----:B------:R-:W-:-:S06]  /*54c0*/  UISETP.GE.AND UP1, UPT, UR10, 0x4, UPT ;  /* 0x000000040a00788c */ /* 0x000fcc000bf26270 */
[----:B------:R-:W-:-:S13]  /*54d0*/  PLOP3.LUT P0, PT, PT, PT, UP1, 0x80, 0x8 ;  /* 0x000000000008781c */ /* 0x000fda0003f0f018 */
[----:B------:R-:W-:Y:S05]  /*54e0*/  @!P0 EXIT ;  /* 0x000000000000894d */ /* 0x000fea0003800000 */
[----:B------:R-:W-:Y:S01]  /*54f0*/  BAR.SYNC.DEFER_BLOCKING 0x6, 0xa0 ;  /* 0x0182800000007b1d */ /* 0x000fe20000010000 */
[C---:B------:R-:W-:Y:S01]  /*5500*/  IMAD.SHL.U32 R3, R81.reuse, 0x10, RZ ;  /* 0x0000001051037824 */ /* 0x040fe200078e00ff */
[C---:B------:R-:W-:Y:S01]  /*5510*/  SHF.L.U32 R33, R81.reuse, 0x10, RZ ;  /* 0x0000001051217819 */ /* 0x040fe200000006ff */
[C---:B------:R-:W-:Y:S01]  /*5520*/  IMAD.SHL.U32 R80, R81.reuse, 0x2, RZ ;  /* 0x0000000251507824 */ /* 0x040fe200078e00ff */
[----:B------:R-:W-:Y:S01]  /*5530*/  LOP3.LUT R82, R81, 0x60, RZ, 0xc0, !PT ;  /* 0x0000006051527812 */ /* 0x000fe200078ec0ff */
[----:B------:R-:W-:Y:S01]  /*5540*/  HFMA2 R77, -RZ, RZ, 0, 5.9604644775390625e-08 ;  /* 0x00000001ff4d7431 */ /* 0x000fe200000001ff */
[----:B------:R-:W-:Y:S02]  /*5550*/  UMOV UR48, 0x400 ;  /* 0x0000040000307882 */ /* 0x000fe40000000000 */
[----:B------:R-:W1:Y:S01]  /*5560*/  LDC R71, c[0x0][0x370] ;  /* 0x0000dc00ff477b82 */ /* 0x000e620000000800 */
[----:B------:R-:W-:Y:S01]  /*5570*/  ULEA UR48, UR37, UR48, 0x18 ;  /* 0x0000003025307291 */ /* 0x000fe2000f8ec0ff */
[----:B------:R-:W-:Y:S01]  /*5580*/  LOP3.LUT R5, R3, 0x60, RZ, 0xc0, !PT ;  /* 0x0000006003057812 */ /* 0x000fe200078ec0ff */
[----:B------:R-:W-:Y:S01]  /*5590*/  HFMA2 R75, -RZ, RZ, 0, 0 ;  /* 0x00000000ff4b7431 */ /* 0x000fe200000001ff */
[----:B------:R-:W-:Y:S01]  /*55a0*/  LOP3.LUT R79, R81, 0x2, RZ, 0xc0, !PT ;  /* 0x00000002514f7812 */ /* 0x000fe200078ec0ff */
[----:B------:R-:W-:Y:S01]  /*55b0*/  UIADD3 UR4, UPT, UPT, UR48, 0x200, URZ ;  /* 0x0000020030047890 */ /* 0x000fe2000fffe0ff */
[----:B------:R-:W-:Y:S01]  /*55c0*/  LOP3.LUT R80, R5, 0xc, R80, 0xf8, !PT ;  /* 0x0000000c05507812 */ /* 0x000fe200078ef850 */
[----:B------:R-:W-:Y:S01]  /*55d0*/  IMAD.MOV.U32 R30, RZ, RZ, RZ ;  /* 0x000000ffff1e7224 */ /* 0x000fe200078e00ff */
[----:B------:R-:W2:Y:S01]  /*55e0*/  LDC R28, c[0x0][0xb0c] ;  /* 0x0002c300ff1c7b82 */ /* 0x000ea20000000800 */
[----:B------:R-:W-:Y:S01]  /*55f0*/  LOP3.LUT R33, R33, 0x600000, RZ, 0xc0, !PT ;  /* 0x0060000021217812 */ /* 0x000fe200078ec0ff */
[----:B------:R-:W-:Y:S01]  /*5600*/  IMAD.MOV.U32 R85, RZ, RZ, RZ ;  /* 0x000000ffff557224 */ /* 0x000fe200078e00ff */
[----:B------:R-:W-:Y:S01]  /*5610*/  LOP3.LUT R80, R80, 0x790, R3, 0xf8, !PT ;  /* 0x0000079050507812 */ /* 0x000fe200078ef803 */
[----:B------:R-:W-:Y:S01]  /*5620*/  IMAD.U32 R73, RZ, RZ, UR4 ;  /* 0x00000004ff497e24 */ /* 0x000fe2000f8e00ff */
[----:B------:R-:W-:Y:S01]  /*5630*/  LOP3.LUT R81, R81, 0x4, RZ, 0xc0, !PT ;  /* 0x0000000451517812 */ /* 0x000fe200078ec0ff */
[----:B------:R-:W3:Y:S01]  /*5640*/  LDCU.64 UR52, c[0x0][0x348] ;  /* 0x00006900ff3477ac */ /* 0x000ee20008000a00 */
[----:B------:R-:W-:Y:S01]  /*5650*/  MOV R76, RZ ;  /* 0x000000ff004c7202 */ /* 0x000fe20000000f00 */
[----:B------:R-:W4:Y:S01]  /*5660*/  LDC R69, c[0x0][0xb20] ;  /* 0x0002c800ff457b82 */ /* 0x000f220000000800 */
[----:B------:R-:W3:Y:S01]  /*5670*/  LDS R0, [UR48+0x140] ;  /* 0x00014030ff007984 */ /* 0x000ee20008000800 */
[----:B------:R-:W-:Y:S01]  /*5680*/  IMAD R80, R80, 0x4, R73 ;  /* 0x0000000450507824 */ /* 0x000fe200078e0249 */
[----:B------:R-:W1:Y:S03]  /*5690*/  LDCU.64 UR38, c[0x0][0x888] ;  /* 0x00011100ff2677ac */ /* 0x000e660008000a00 */
[--C-:B------:R-:W-:Y:S01]  /*56a0*/  IMAD R79, R79, -0x10, R80.reuse ;  /* 0xfffffff04f4f7824 */ /* 0x100fe200078e0250 */
[----:B------:R-:W1:Y:S01]  /*56b0*/  LDCU.64 UR44, c[0x0][0x890] ;  /* 0x00011200ff2c77ac */ /* 0x000e620008000a00 */
[----:B------:R-:W1:Y:S01]  /*56c0*/  LDC R27, c[0x0][0xb30] ;  /* 0x0002cc00ff1b7b82 */ /* 0x000e620000000800 */
[----:B------:R-:W-:Y:S01]  /*56d0*/  IMAD R78, R81, -0x10, R80 ;  /* 0xfffffff0514e7824 */ /* 0x000fe200078e0250 */
[----:B------:R-:W-:Y:S01]  /*56e0*/  UMOV UR49, URZ ;  /* 0x000000ff00317c82 */ /* 0x000fe20008000000 */
[----:B------:R-:W-:-:S05]  /*56f0*/  UMOV UR51, URZ ;  /* 0x000000ff00337c82 */ /* 0x000fca0008000000 */
[----:B------:R-:W1:Y:S08]  /*5700*/  LDC.64 R64, c[0x0][0xb10] ;  /* 0x0002c400ff407b82 */ /* 0x000e700000000a00 */
[----:B------:R-:W1:Y:S08]  /*5710*/  LDC.64 R24, c[0x0][0xb18] ;  /* 0x0002c600ff187b82 */ /* 0x000e700000000a00 */
[----:B------:R-:W1:Y:S08]  /*5720*/  LDC.64 R22, c[0x0][0xb28] ;  /* 0x0002ca00ff167b82 */ /* 0x000e700000000a00 */
[----:B------:R-:W1:Y:S01]  /*5730*/  LDC.64 R62, c[0x0][0x8b0] ;  /* 0x00022c00ff3e7b82 */ /* 0x000e620000000a00 */
[----:B---3--:R-:W-:-:S07]  /*5740*/  IMAD.IADD R33, R0, 0x1, R33 ;  /* 0x0000000100217824 */ /* 0x008fce00078e0221 */
[----:B------:R-:W3:Y:S08]  /*5750*/  LDC.64 R60, c[0x0][0x8a8] ;  /* 0x00022a00ff3c7b82 */ /* 0x000ef00000000a00 */
[----:B--2-4-:R-:W1:Y:S02]  /*5760*/  LDC R70, c[0x0][0x374] ;  /* 0x0000dd00ff467b82 */ /* 0x014e640000000800 */
.L_x_144:
[----:B------:R-:W-:Y:S02]  /*5770*/  LEA R0, R85, UR48, 0x3 ;  /* 0x0000003055007c11 */ /* 0x000fe4000f8e18ff */
[----:B------:R-:W-:Y:S02]  /*5780*/  SHF.L.U32 R3, R75, 0x1f, RZ ;  /* 0x0000001f4b037819 */ /* 0x000fe400000006ff */
[----:B-1----:R-:W-:Y:S02]  /*5790*/  LEA R16, R85, UR48, 0x4 ;  /* 0x0000003055107c11 */ /* 0x002fe4000f8e20ff */
[----:B------:R-:W2:Y:S02]  /*57a0*/  SYNCS.PHASECHK.TRANS64.TRYWAIT P0, [R0+URZ+0x90], R3 ;  /* 0x00009003000075a7 */ /* 0x000ea400080011ff */
[----:B--23--:R-:W-:Y:S05]  /*57b0*/  @!P0 BRA `(.L_x_101) ;  /* 0x0000003c00c08947 */ /* 0x00cfea0003800000 */
.L_x_195:
[----:B------:R-:W4:Y:S01]  /*57c0*/  LDC.64 R12, c[0x0][0xb10] ;  /* 0x0002c400ff0c7b82 */ /* 0x000f220000000a00 */
[----:B------:R-:W3:Y:S01]  /*57d0*/  LDS.128 R16, [R16+0x120] ;  /* 0x0001200010107984 */ /* 0x000ee20000000c00 */
[----:B-1----:R-:W-:Y:S01]  /*57e0*/  ISETP.NE.AND P1, PT, R27, 0x1, PT ;  /* 0x000000011b00780c */ /* 0x002fe20003f25270 */
[----:B--2---:R-:W-:Y:S01]  /*57f0*/  VIADD R0, R0, 0xa0 ;  /* 0x000000a000007836 */ /* 0x004fe20000000000 */
[----:B------:R-:W-:Y:S04]  /*5800*/  ISETP.GE.AND P0, PT, R26, 0x1, PT ;  /* 0x000000011a00780c */ /* 0x000fe80003f06270 */
[----:B------:R-:W1:Y:S01]  /*5810*/  LDC.64 R10, c[0x0][0xb18] ;  /* 0x0002c600ff0a7b82 */ /* 0x000e620000000a00 */
[----:B------:R-:W-:Y:S01]  /*5820*/  PRMT R0, RZ, 0x654, R0 ;  /* 0x00000654ff007816 */ /* 0x000fe20000000000 */
[----:B------:R-:W-:Y:S01]  /*5830*/  @!PT LDS RZ, [RZ] ;  /* 0x00000000fffff984 */ /* 0x000fe20000000800 */
[----:B------:R-:W-:Y:S01]  /*5840*/  @!PT LDS RZ, [RZ] ;  /* 0x00000000fffff984 */ /* 0x000fe20000000800 */
[----:B------:R-:W-:Y:S01]  /*5850*/  @!PT LDS RZ, [RZ] ;  /* 0x00000000fffff984 */ /* 0x000fe20000000800 */
[----:B------:R-:W-:Y:S01]  /*5860*/  @!PT LDS RZ, [RZ] ;  /* 0x00000000fffff984 */ /* 0x000fe20000000800 */
[----:B------:R2:W-:Y:S06]  /*5870*/  MEMBAR.ALL.CTA ;  /* 0x0000000000007992 */ /* 0x0005ec0000008000 */
[----:B--2---:R-:W2:Y:S01]  /*5880*/  FENCE.VIEW.ASYNC.S ;  /* 0x00000000000073c6 */ /* 0x004ea20000000000 */
[----:B------:R-:W1:Y:S08]  /*5890*/  @!P1 LDC R14, c[0x0][0xb20] ;  /* 0x0002c800ff0e9b82 */ /* 0x000e700000000800 */
[----:B------:R-:W1:Y:S01]  /*58a0*/  @!P1 LDC R9, c[0x0][0xb0c] ;  /* 0x0002c300ff099b82 */ /* 0x000e620000000800 */
[----:B--2---:R2:W-:Y:S01]  /*58b0*/  SYNCS.ARRIVE.TRANS64.RED.A1T0 RZ, [R0+URZ], RZ ;  /* 0x000000ff00ff79a7 */ /* 0x0045e200081004ff */
[----:B---3--:R-:W-:Y:S04]  /*58c0*/  LOP3.LUT P4, RZ, R18, 0x1, RZ, 0xc0, !PT ;  /* 0x0000000112ff7812 */ /* 0x008fe8000788c0ff */
[----:B------:R-:W-:Y:S09]  /*58d0*/  P2R R83, PR, RZ, 0x10 ;  /* 0x00000010ff537803 */ /* 0x000ff20000000000 */
[----:B------:R-:W-:Y:S02]  /*58e0*/  @P4 MOV R31, R16 ;  /* 0x00000010001f4202 */ /* 0x000fe40000000f00 */
[----:B------:R-:W-:Y:S01]  /*58f0*/  @P4 LOP3.LUT R29, R17, 0xffff, RZ, 0xc0, !PT ;  /* 0x0000ffff111d4812 */ /* 0x000fe200078ec0ff */
[----:B--2-4-:R-:W-:Y:S06]  /*5900*/  @!P0 BRA `(.L_x_102) ;  /* 0x0000000000a48947 */ /* 0x014fec0003800000 */
[----:B------:R-:W-:Y:S01]  /*5910*/  IMAD.HI.U32 R36, R70, R25, RZ ;  /* 0x0000001946247227 */ /* 0x000fe200078e00ff */
[----:B------:R-:W-:Y:S02]  /*5920*/  ISETP.NE.AND P0, PT, R24, 0x1, PT ;  /* 0x000000011800780c */ /* 0x000fe40003f05270 */
[----:B------:R-:W-:Y:S01]  /*5930*/  ISETP.NE.AND P2, PT, R26, 0x1, PT ;  /* 0x000000011a00780c */ /* 0x000fe20003f45270 */
[-C--:B------:R-:W-:Y:S01]  /*5940*/  IMAD.HI.U32 R34, R71, R64.reuse, RZ ;  /* 0x0000004047227227 */ /* 0x080fe200078e00ff */
[----:B------:R-:W-:Y:S02]  /*5950*/  SHF.R.U32.HI R37, RZ, R69, R36 ;  /* 0x00000045ff257219 */ /* 0x000fe40000011624 */
[----:B------:R-:W-:Y:S01]  /*5960*/  ISETP.NE.AND P3, PT, R28, 0x1, PT ;  /* 0x000000011c00780c */ /* 0x000fe20003f65270 */
[----:B------:R-:W-:Y:S01]  /*5970*/  IMAD.HI.U32 R40, R29, R25, RZ ;  /* 0x000000191d287227 */ /* 0x000fe200078e00ff */
[----:B------:R-:W-:Y:S02]  /*5980*/  SHF.R.U32.HI R34, RZ, R65, R34 ;  /* 0x00000041ff227219 */ /* 0x000fe40000011622 */
[----:B------:R-:W-:Y:S01]  /*5990*/  SEL R3, R70, R37, !P0 ;  /* 0x0000002546037207 */ /* 0x000fe20004000000 */
[----:B------:R-:W-:Y:S01]  /*59a0*/  IMAD.HI.U32 R38, R31, R64, RZ ;  /* 0x000000401f267227 */ /* 0x000fe200078e00ff */
[----:B------:R-:W-:Y:S03]  /*59b0*/  SEL R7, R71, R34, !P3 ;  /* 0x0000002247077207 */ /* 0x000fe60005800000 */
[-C--:B------:R-:W-:Y:S01]  /*59c0*/  IMAD.HI.U32 R34, R3, R22.reuse, RZ ;  /* 0x0000001603227227 */ /* 0x080fe200078e00ff */
[----:B------:R-:W-:Y:S03]  /*59d0*/  SHF.R.U32.HI R38, RZ, R65, R38 ;  /* 0x00000041ff267219 */ /* 0x000fe60000011626 */
[----:B------:R-:W-:Y:S01]  /*59e0*/  IMAD.HI.U32 R36, R7, R22, RZ ;  /* 0x0000001607247227 */ /* 0x000fe200078e00ff */
[----:B------:R-:W-:Y:S02]  /*59f0*/  @P2 SHF.R.U32.HI R3, RZ, R23, R34 ;  /* 0x00000017ff032219 */ /* 0x000fe40000011622 */
[----:B------:R-:W-:Y:S02]  /*5a00*/  SHF.R.U32.HI R34, RZ, R69, R40 ;  /* 0x00000045ff227219 */ /* 0x000fe40000011628 */
[----:B------:R-:W-:Y:S01]  /*5a10*/  @P2 SHF.R.U32.HI R7, RZ, R23, R36 ;  /* 0x00000017ff072219 */ /* 0x000fe20000011624 */
[C---:B------:R-:W-:Y:S01]  /*5a20*/  IMAD R2, R26.reuse, R3, RZ ;  /* 0x000000031a027224 */ /* 0x040fe200078e02ff */
[----:B------:R-:W-:Y:S02]  /*5a30*/  SEL R5, R29, R34, !P0 ;  /* 0x000000221d057207 */ /* 0x000fe40004000000 */
[----:B------:R-:W-:Y:S01]  /*5a40*/  SEL R3, R31, R38, !P3 ;  /* 0x000000261f037207 */ /* 0x000fe20005800000 */
[----:B------:R-:W-:Y:S01]  /*5a50*/  IMAD R4, R26, R7, RZ ;  /* 0x000000071a047224 */ /* 0x000fe200078e02ff */
[C---:B------:R-:W-:Y:S01]  /*5a60*/  ISETP.GE.AND P0, PT, R5.reuse, R2, PT ;  /* 0x000000020500720c */ /* 0x040fe20003f06270 */
[----:B------:R-:W-:Y:S03]  /*5a70*/  IMAD.HI.U32 R6, R5, R22, RZ ;  /* 0x0000001605067227 */ /* 0x000fe600078e00ff */
[----:B------:R-:W-:Y:S01]  /*5a80*/  ISETP.GE.OR P0, PT, R3, R4, P0 ;  /* 0x000000040300720c */ /* 0x000fe20000706670 */
[----:B------:R-:W-:Y:S01]  /*5a90*/  IMAD.MOV R4, RZ, RZ, -R3 ;  /* 0x000000ffff047224 */ /* 0x000fe200078e0a03 */
[-C--:B------:R-:W-:Y:S03]  /*5aa0*/  SHF.R.U32.HI R6, RZ, R23.reuse, R6 ;  /* 0x00000017ff067219 */ /* 0x080fe60000011606 */
[----:B------:R-:W-:Y:S01]  /*5ab0*/  IMAD R31, R28, R4, R31 ;  /* 0x000000041c1f7224 */ /* 0x000fe200078e021f */
[----:B------:R-:W-:Y:S05]  /*5ac0*/  SEL R15, R5, R6, !P2 ;  /* 0x00000006050f7207 */ /* 0x000fea0005000000 */
[----:B------:R-:W-:Y:S02]  /*5ad0*/  IMAD.MOV R6, RZ, RZ, -R15 ;  /* 0x000000ffff067224 */ /* 0x000fe400078e0a0f */
[C---:B------:R-:W-:Y:S04]  /*5ae0*/  @!P0 IMAD.HI.U32 R2, R3.reuse, R22, RZ ;  /* 0x0000001603028227 */ /* 0x040fe800078e00ff */
[----:B------:R-:W-:Y:S01]  /*5af0*/  IMAD R6, R26, R6, R5 ;  /* 0x000000061a067224 */ /* 0x000fe200078e0205 */
[----:B------:R-:W-:Y:S04]  /*5b00*/  @!P0 SHF.R.U32.HI R2, RZ, R23, R2 ;  /* 0x00000017ff028219 */ /* 0x000fe80000011602 */
[----:B------:R-:W-:Y:S02]  /*5b10*/  @!P0 SEL R0, R3, R2, !P2 ;  /* 0x0000000203008207 */ /* 0x000fe40005000000 */
[----:B------:R-:W-:Y:S02]  /*5b20*/  IADD3 R2, PT, PT, -R5, RZ, RZ ;  /* 0x000000ff05027210 */ /* 0x000fe40007ffe1ff */
[----:B------:R-:W-:Y:S01]  /*5b30*/  @!P0 IADD3 R8, PT, PT, R15, -R0, RZ ;  /* 0x800000000f088210 */ /* 0x000fe20007ffe0ff */
[----:B------:R-:W-:Y:S02]  /*5b40*/  @!P0 IMAD R0, R7, R6, R0 ;  /* 0x0000000607008224 */ /* 0x000fe400078e0200 */
[----:B------:R-:W-:Y:S02]  /*5b50*/  IMAD R29, R24, R2, R29 ;  /* 0x00000002181d7224 */ /* 0x000fe400078e021d */
[----:B------:R-:W-:Y:S02]  /*5b60*/  @!P0 IMAD R5, R8, R26, R3 ;  /* 0x0000001a08058224 */ /* 0x000fe400078e0203 */
[----:B------:R-:W-:Y:S04]  /*5b70*/  @!P0 IMAD.MOV.U32 R3, RZ, RZ, R0 ;  /* 0x000000ffff038224 */ /* 0x000fe800078e0000 */
[----:B------:R-:W-:Y:S02]  /*5b80*/  IMAD R31, R3, R28, R31 ;  /* 0x0000001c031f7224 */ /* 0x000fe400078e021f */
[----:B------:R-:W-:Y:S07]  /*5b90*/  IMAD R29, R5, R24, R29 ;  /* 0x00000018051d7224 */ /* 0x000fee00078e021d */
.L_x_102:
[----:B-1----:R-:W-:Y:S01]  /*5ba0*/  @!P1 ISETP.NE.AND P0, PT, R10, 0x1, PT ;  /* 0x000000010a00980c */ /* 0x002fe20003f05270 */
[----:B------:R-:W-:Y:S01]  /*5bb0*/  @!P1 IMAD.HI.U32 R3, R29, R11, RZ ;  /* 0x0000000b1d039227 */ /* 0x000fe200078e00ff */
[----:B------:R-:W-:Y:S01]  /*5bc0*/  R2UR UR42, R21 ;  /* 0x00000000152a72ca */ /* 0x000fe200000e0000 */
[----:B------:R-:W-:Y:S01]  /*5bd0*/  BSSY.RECONVERGENT B6, `(.L_x_103) ;  /* 0x0000031000067945 */ /* 0x000fe20003800200 */
[----:B------:R-:W-:Y:S01]  /*5be0*/  R2UR UR41, R20 ;  /* 0x00000000142972ca */ /* 0x000fe200000e0000 */
[----:B------:R-:W-:Y:S01]  /*5bf0*/  @!P1 IMAD.HI.U32 R0, R31, R12, RZ ;  /* 0x0000000c1f009227 */ /* 0x000fe200078e00ff */
[----:B------:R-:W-:Y:S02]  /*5c00*/  @!P1 SHF.R.U32.HI R2, RZ, R14, R3 ;  /* 0x0000000eff029219 */ /* 0x000fe40000011603 */
[----:B------:R-:W-:Y:S01]  /*5c10*/  @!P1 ISETP.NE.AND P2, PT, R9, 0x1, PT ;  /* 0x000000010900980c */ /* 0x000fe20003f45270 */
[----:B------:R-:W-:Y:S01]  /*5c20*/  VIADD R85, R85, 0x1 ;  /* 0x0000000155557836 */ /* 0x000fe20000000000 */
[----:B------:R-:W-:Y:S02]  /*5c30*/  @!P1 SEL R2, R29, R2, !P0 ;  /* 0x000000021d029207 */ /* 0x000fe40004000000 */
[----:B------:R-:W-:Y:S02]  /*5c40*/  @!P1 SHF.R.U32.HI R0, RZ, R13, R0 ;  /* 0x0000000dff009219 */ /* 0x000fe40000011600 */
[----:B------:R-:W-:Y:S01]  /*5c50*/  LOP3.LUT P0, RZ, R73, 0x1b0, RZ, 0xc0, !PT ;  /* 0x000001b049ff7812 */ /* 0x000fe2000780c0ff */
[----:B------:R-:W-:Y:S01]  /*5c60*/  USHF.L.U32 UR42, UR42, 0x7, URZ ;  /* 0x000000072a2a7899 */ /* 0x000fe200080006ff */
[----:B------:R-:W-:Y:S01]  /*5c70*/  @!P1 SEL R3, R31, R0, !P2 ;  /* 0x000000001f039207 */ /* 0x000fe20005000000 */
[----:B------:R-:W-:Y:S01]  /*5c80*/  USHF.L.U32 UR41, UR41, 0x6, URZ ;  /* 0x0000000629297899 */ /* 0x000fe200080006ff */
[----:B------:R-:W-:Y:S03]  /*5c90*/  @P4 SHF.R.U32.HI R74, RZ, 0x10, R17 ;  /* 0x00000010ff4a4819 */ /* 0x000fe60000011611 */
[----:B------:R-:W-:Y:S02]  /*5ca0*/  @!P1 IMAD.IADD R0, R2, 0x1, -R3 ;  /* 0x0000000102009824 */ /* 0x000fe400078e0a03 */
[----:B------:R-:W-:Y:S02]  /*5cb0*/  @!P1 IMAD.IADD R2, R3, 0x1, -R2 ;  /* 0x0000000103029824 */ /* 0x000fe400078e0a02 */
[----:B------:R-:W-:Y:S02]  /*5cc0*/  @!P1 IMAD R31, R0, R9, R31 ;  /* 0x00000009001f9224 */ /* 0x000fe400078e021f */
[----:B------:R-:W-:Y:S01]  /*5cd0*/  @!P1 IMAD R29, R2, R10, R29 ;  /* 0x0000000a021d9224 */ /* 0x000fe200078e021d */
[----:B------:R-:W-:Y:S06]  /*5ce0*/  @!P0 BRA `(.L_x_104) ;  /* 0x00000000007c8947 */ /* 0x000fec0003800000 */
[----:B------:R-:W1:Y:S01]  /*5cf0*/  LDCU.64 UR8, c[0x4][0x80] ;  /* 0x01001000ff0877ac */ /* 0x000e620008000a00 */
[----:B------:R-:W-:Y:S01]  /*5d00*/  MOV R2, 0x0 ;  /* 0x0000000000027802 */ /* 0x000fe20000000f00 */
[----:B------:R-:W-:Y:S02]  /*5d10*/  HFMA2 R12, -RZ, RZ, 0, 5.9604644775390625e-08 ;  /* 0x00000001ff0c7431 */ /* 0x000fe400000001ff */
[----:B------:R-:W-:Y:S01]  /*5d20*/  IMAD.MOV.U32 R8, RZ, RZ, 0x70 ;  /* 0x00000070ff087424 */ /* 0x000fe200078e00ff */
[----:B------:R2:W3:Y:S01]  /*5d30*/  LDC.64 R14, c[0x4][R2] ;  /* 0x01000000020e7b82 */ /* 0x0004e20000000a00 */
[----:B------:R-:W4:Y:S01]  /*5d40*/  LDCU.64 UR6, c[0x4][0x88] ;  /* 0x01001100ff0677ac */ /* 0x000f220008000a00 */
[----:B------:R-:W-:Y:S01]  /*5d50*/  IMAD.MOV.U32 R13, RZ, RZ, RZ ;  /* 0x000000ffff0d7224 */ /* 0x000fe200078e00ff */
[----:B------:R-:W2:Y:S01]  /*5d60*/  LDCU.64 UR4, c[0x4][0x8] ;  /* 0x01000100ff0477ac */ /* 0x000ea20008000a00 */
[----:B-1----:R-:W-:Y:S01]  /*5d70*/  MOV R5, UR9 ;  /* 0x0000000900057c02 */ /* 0x002fe20008000f00 */
[----:B------:R-:W-:Y:S01]  /*5d80*/  IMAD.U32 R4, RZ, RZ, UR8 ;  /* 0x00000008ff047e24 */ /* 0x000fe2000f8e00ff */
[----:B----4-:R-:W-:Y:S01]  /*5d90*/  MOV R7, UR7 ;  /* 0x0000000700077c02 */ /* 0x010fe20008000f00 */
[----:B------:R-:W-:Y:S01]  /*5da0*/  IMAD.U32 R6, RZ, RZ, UR6 ;  /* 0x00000006ff067e24 */ /* 0x000fe2000f8e00ff */
[----:B--2---:R-:W-:Y:S01]  /*5db0*/  MOV R11, UR5 ;  /* 0x00000005000b7c02 */ /* 0x004fe20008000f00 */
[----:B------:R-:W-:Y:S02]  /*5dc0*/  IMAD.U32 R10, RZ, RZ, UR4 ;  /* 0x00000004ff0a7e24 */ /* 0x000fe4000f8e00ff */
[----:B------:R-:W-:Y:S07]  /*5dd0*/  LEPC R20, `(.L_x_105) ;  /* 0x000000001014794e */ /* 0x000fee0000000000 */
[----:B---3-5:R-:W-:Y:S05]  /*5de0*/  CALL.ABS.NOINC R14 ;  /* 0x000000000e007343 */ /* 0x028fea0003c00000 */
.L_x_105:
[----:B------:R-:W1:Y:S01]  /*5df0*/  LDCU.64 UR8, c[0x4][0x80] ;  /* 0x01001000ff0877ac */ /* 0x000e620008000a00 */
[----:B------:R-:W2:Y:S01]  /*5e00*/  LDC.64 R2, c[0x4][R2] ;  /* 0x0100000002027b82 */ /* 0x000ea20000000a00 */
[----:B------:R-:W-:Y:S02]  /*5e10*/  HFMA2 R12, -RZ, RZ, 0, 5.9604644775390625e-08 ;  /* 0x00000001ff0c7431 */ /* 0x000fe400000001ff */
[----:B------:R-:W-:Y:S02]  /*5e20*/  IMAD.MOV.U32 R8, RZ, RZ, 0x70 ;  /* 0x00000070ff087424 */ /* 0x000fe400078e00ff */
[----:B------:R-:W-:Y:S01]  /*5e30*/  IMAD.MOV.U32 R13, RZ, RZ, RZ ;  /* 0x000000ffff0d7224 */ /* 0x000fe200078e00ff */
[----:B------:R-:W3:Y:S01]  /*5e40*/  LDCU.64 UR6, c[0x4][0x88] ;  /* 0x01001100ff0677ac */ /* 0x000ee20008000a00 */
[----:B------:R-:W4:Y:S01]  /*5e50*/  LDCU.64 UR4, c[0x4][0x8] ;  /* 0x01000100ff0477ac */ /* 0x000f220008000a00 */
[----:B-1----:R-:W-:Y:S02]  /*5e60*/  MOV R4, UR8 ;  /* 0x0000000800047c02 */ /* 0x002fe40008000f00 */
[----:B------:R-:W-:Y:S02]  /*5e70*/  MOV R5, UR9 ;  /* 0x0000000900057c02 */ /* 0x000fe40008000f00 */
[----:B---3--:R-:W-:Y:S01]  /*5e80*/  MOV R7, UR7 ;  /* 0x0000000700077c02 */ /* 0x008fe20008000f00 */
[----:B------:R-:W-:Y:S01]  /*5e90*/  IMAD.U32 R6, RZ, RZ, UR6 ;  /* 0x00000006ff067e24 */ /* 0x000fe2000f8e00ff */
[----:B----4-:R-:W-:Y:S01]  /*5ea0*/  MOV R11, UR5 ;  /* 0x00000005000b7c02 */ /* 0x010fe20008000f00 */
[----:B------:R-:W-:Y:S02]  /*5eb0*/  IMAD.U32 R10, RZ, RZ, UR4 ;  /* 0x00000004ff0a7e24 */ /* 0x000fe4000f8e00ff */
[----:B------:R-:W-:Y:S07]  /*5ec0*/  LEPC R20, `(.L_x_104) ;  /* 0x000000001014794e */ /* 0x000fee0000000000 */
[----:B--2---:R-:W-:Y:S05]  /*5ed0*/  CALL.ABS.NOINC R2 ;  /* 0x0000000002007343 */ /* 0x004fea0003c00000 */
.L_x_104:
[----:B------:R-:W-:Y:S05]  /*5ee0*/  BSYNC.RECONVERGENT B6 ;  /* 0x0000000000067941 */ /* 0x000fea0003800200 */
.L_x_103:
[----:B------:R-:W-:Y:S01]  /*5ef0*/  ISETP.NE.U32.AND P4, PT, R62, RZ, PT ;  /* 0x000000ff3e00720c */ /* 0x000fe20003f85070 */
[----:B------:R-:W-:Y:S01]  /*5f00*/  UISETP.NE.AND UP2, UPT, UR50, URZ, UPT ;  /* 0x000000ff3200728c */ /* 0x000fe2000bf45270 */
[----:B------:R-:W-:Y:S01]  /*5f10*/  ISETP.NE.U32.AND P2, PT, RZ, UR38, PT ;  /* 0x00000026ff007c0c */ /* 0x000fe2000bf45070 */
[----:B------:R-:W-:Y:S01]  /*5f20*/  UISETP.NE.U32.AND UP1, UPT, UR44, URZ, UPT ;  /* 0x000000ff2c00728c */ /* 0x000fe2000bf25070 */
[----:B------:R-:W-:Y:S01]  /*5f30*/  ISETP.NE.AND.EX P4, PT, R63, RZ, PT, P4 ;  /* 0x000000ff3f00720c */ /* 0x000fe20003f85340 */
[----:B------:R-:W-:Y:S01]  /*5f40*/  UPLOP3.LUT UP0, UPT, UPT, UPT, UPT, 0x40, 0x4 ;  /* 0x000000000004789c */ /* 0x000fe20003f0e870 */
[----:B------:R-:W-:Y:S01]  /*5f50*/  ISETP.NE.AND.EX P2, PT, RZ, UR39, PT, P2 ;  /* 0x00000027ff007c0c */ /* 0x000fe2000bf45320 */
[----:B------:R-:W-:Y:S01]  /*5f60*/  UISETP.NE.AND.EX UP1, UPT, UR45, URZ, UPT, UP1 ;  /* 0x000000ff2d00728c */ /* 0x000fe2000bf25310 */
[----:B------:R-:W-:Y:S04]  /*5f70*/  PLOP3.LUT P1, PT, PT, PT, UP2, 0x80, 0x8 ;  /* 0x000000000008781c */ /* 0x000fe80003f2f028 */
[----:B------:R-:W-:Y:S06]  /*5f80*/  @UP2 UPLOP3.LUT UP0, UPT, UPT, UPT, UP1, 0x80, 0x8 ;  /* 0x000000000008289c */ /* 0x000fec0003f0f010 */
[----:B------:R-:W-:Y:S01]  /*5f90*/  PLOP3.LUT P0, PT, PT, PT, UP0, 0x80, 0x8 ;  /* 0x000000000008781c */ /* 0x000fe20003f0f008 */
[----:B------:R-:W-:Y:S01]  /*5fa0*/  @!UPT UIADD3 URZ, UPT, UPT, URZ, URZ, URZ ;  /* 0x000000fffffff290 */ /* 0x000fe2000fffe0ff */
[----:B------:R-:W-:Y:S11]  /*5fb0*/  BRA.U !UP1, `(.L_x_106) ;  /* 0x0000000109387547 */ /* 0x000ff6000b800000 */
[----:B------:R-:W-:Y:S01]  /*5fc0*/  UISETP.NE.U32.AND UP0, UPT, UR38, URZ, UPT ;  /* 0x000000ff2600728c */ /* 0x000fe2000bf05070 */
[----:B------:R-:W-:Y:S02]  /*5fd0*/  HFMA2 R0, -RZ, RZ, 0, 5.9604644775390625e-08 ;  /* 0x00000001ff007431 */ /* 0x000fe400000001ff */
[----:B------:R-:W-:Y:S01]  /*5fe0*/  IMAD.MOV.U32 R67, RZ, RZ, 0x1 ;  /* 0x00000001ff437424 */ /* 0x000fe200078e00ff */
[----:B------:R-:W-:Y:S06]  /*5ff0*/  UISETP.NE.AND.EX UP0, UPT, UR39, URZ, UPT, UP0 ;  /* 0x000000ff2700728c */ /* 0x000fec000bf05300 */
[----:B------:R-:W-:Y:S05]  /*6000*/  PLOP3.LUT P3, PT, PT, PT, UP0, 0x80, 0x8 ;  /* 0x000000000008781c */ /* 0x000fea0003f6f008 */
[----:B------:R-:W1:Y:S01]  /*6010*/  @UP0 LDCU.64 UR6, c[0x0][0x888] ;  /* 0x00011100ff0607ac */ /* 0x000e620008000a00 */
[----:B------:R-:W-:Y:S07]  /*6020*/  @UP0 UIMAD UR4, UR36, UR44, URZ ;  /* 0x0000002c240402a4 */ /* 0x000fee000f8e02ff */
[----:B------:R-:W-:Y:S01]  /*6030*/  @!P3 PRMT R67, R0, 0x7610, R67 ;  /* 0x000076100043b816 */ /* 0x000fe20000000043 */
[----:B-1----:R-:W-:Y:S03]  /*6040*/  @UP0 UIMAD.WIDE UR6, UR4, 0x4, UR6 ;  /* 0x00000004040608a5 */ /* 0x002fe6000f8e0206 */
[----:B------:R-:W1:Y:S03]  /*6050*/  @!UP0 LDCU UR4, c[0x0][0x880] ;  /* 0x00011000ff0487ac */ /* 0x000e660008000800 */
[----:B------:R-:W-:Y:S01]  /*6060*/  IMAD.U32 R2, RZ, RZ, UR6 ;  /* 0x00000006ff027e24 */ /* 0x000fe2000f8e00ff */
[----:B------:R-:W-:Y:S05]  /*6070*/  MOV R3, UR7 ;  /* 0x0000000700037c02 */ /* 0x000fea0008000f00 */
[----:B-----5:R2:W5:Y:S02]  /*6080*/  @P3 LDG.E R35, desc[UR46][R2.64] ;  /* 0x0000002e02233981 */ /* 0x020564000c1e1900 */
[----:B-12---:R-:W-:Y:S02]  /*6090*/  @!P3 IMAD.U32 R35, RZ, RZ, UR4 ;  /* 0x00000004ff23be24 */ /* 0x006fe4000f8e00ff */
.L_x_106:
[----:B------:R-:W-:Y:S05]  /*60a0*/  @!P4 BRA `(.L_x_107) ;  /* 0x000000000020c947 */ /* 0x000fea0003800000 */
[----:B------:R-:W-:Y:S04]  /*60b0*/  ISETP.NE.U32.AND P3, PT, R60, RZ, PT ;  /* 0x000000ff3c00720c */ /* 0x000fe80003f65070 */
[----:B------:R-:W-:Y:S11]  /*60c0*/  ISETP.NE.AND.EX P3, PT, R61, RZ, PT, P3 ;  /* 0x000000ff3d00720c */ /* 0x000ff60003f65330 */
[----:B------:R-:W-:Y:S02]  /*60d0*/  @!UPT UIADD3 URZ, UPT, UPT, URZ, URZ, URZ ;  /* 0x000000fffffff290 */ /* 0x000fe4000fffe0ff */
[----:B------:R-:W1:Y:S01]  /*60e0*/  @P3 LDC.64 R2, c[0x0][0x8a8] ;  /* 0x00022a00ff023b82 */ /* 0x000e620000000a00 */
[----:B------:R-:W-:Y:S04]  /*60f0*/  @P3 IMAD R0, R62, UR36, RZ ;  /* 0x000000243e003c24 */ /* 0x000fe8000f8e02ff */
[----:B-1----:R-:W-:Y:S05]  /*6100*/  @P3 IMAD.WIDE R2, R0, 0x4, R2 ;  /* 0x0000000400023825 */ /* 0x002fea00078e0202 */
[----:B-----5:R1:W5:Y:S02]  /*6110*/  @P3 LDG.E R32, desc[UR46][R2.64] ;  /* 0x0000002e02203981 */ /* 0x020364000c1e1900 */
[----:B-1----:R-:W2:Y:S02]  /*6120*/  @!P3 LDC R32, c[0x0][0x8a0] ;  /* 0x00022800ff20bb82 */ /* 0x002ea40000000800 */
.L_x_107:
[----:B-----5:R-:W-:Y:S01]  /*6130*/  FSETP.NEU.AND P3, PT, R35, RZ, PT ;  /* 0x000000ff2300720b */ /* 0x020fe20003f6d000 */
[----:B------:R-:W-:Y:S01]  /*6140*/  BSSY B1, `(.L_x_108) ;  /* 0x0000039000017945 */ /* 0x000fe20003800000 */
[----:B------:R-:W-:Y:S01]  /*6150*/  SEL R5, RZ, 0xffffffff, P2 ;  /* 0xffffffffff057807 */ /* 0x000fe20001000000 */
[----:B------:R-:W-:Y:S01]  /*6160*/  IMAD.MOV.U32 R89, RZ, RZ, 0x1 ;  /* 0x00000001ff597424 */ /* 0x000fe200078e00ff */
[----:B------:R-:W-:Y:S01]  /*6170*/  @P1 LOP3.LUT P2, RZ, R67, 0xff, RZ, 0xc0, !PT ;  /* 0x000000ff43ff1812 */ /* 0x000fe2000784c0ff */
[C---:B------:R-:W-:Y:S01]  /*6180*/  IMAD R34, R30.reuse, 0x40, R33 ;  /* 0x000000401e227824 */ /* 0x040fe200078e0221 */
[----:B------:R-:W-:Y:S01]  /*6190*/  @P1 SEL R0, RZ, 0xffffffff, P3 ;  /* 0xffffffffff001807 */ /* 0x000fe20001800000 */
[----:B------:R-:W-:Y:S01]  /*61a0*/  IMAD R86, R81, -0x10, R79 ;  /* 0xfffffff051567824 */ /* 0x000fe200078e024f */
[----:B------:R-:W-:Y:S01]  /*61b0*/  LOP3.LUT R77, R77, 0x1, RZ, 0x3c, !PT ;  /* 0x000000014d4d7812 */ /* 0x000fe200078e3cff */
[----:B------:R-:W-:Y:S01]  /*61c0*/  IMAD.MOV.U32 R43, RZ, RZ, RZ ;  /* 0x000000ffff2b7224 */ /* 0x000fe200078e00ff */
[----:B------:R-:W-:Y:S02]  /*61d0*/  @P0 SEL R0, R5, R0, !P2 ;  /* 0x0000000005000207 */ /* 0x000fe40005000000 */
[----:B------:R-:W-:Y:S02]  /*61e0*/  CS2R R46, SRZ ;  /* 0x00000000002e7805 */ /* 0x000fe4000001ff00 */
[----:B------:R-:W-:Y:S02]  /*61f0*/  LEA R88, R30, UR48, 0x3 ;  /* 0x000000301e587c11 */ /* 0x000fe4000f8e18ff */
[----:B------:R-:W-:Y:S02]  /*6200*/  CS2R R44, SRZ ;  /* 0x00000000002c7805 */ /* 0x000fe4000001ff00 */
[----:B------:R-:W-:Y:S02]  /*6210*/  @P1 LOP3.LUT R0, R0, 0x1, RZ, 0xc0, !PT ;  /* 0x0000000100001812 */ /* 0x000fe400078ec0ff */
[----:B------:R-:W-:Y:S02]  /*6220*/  CS2R R50, SRZ ;  /* 0x0000000000327805 */ /* 0x000fe4000001ff00 */
[----:B------:R-:W-:Y:S02]  /*6230*/  SHF.L.U32 R3, R76, 0x1f, RZ ;  /* 0x0000001f4c037819 */ /* 0x000fe400000006ff */
[----:B------:R-:W-:Y:S02]  /*6240*/  CS2R R48, SRZ ;  /* 0x0000000000307805 */ /* 0x000fe4000001ff00 */
[----:B------:R-:W-:Y:S02]  /*6250*/  ISETP.NE.U32.OR P5, PT, R0, 0x1, !P1 ;  /* 0x000000010000780c */ /* 0x000fe40004fa5470 */
[----:B------:R-:W-:Y:S02]  /*6260*/  CS2R R54, SRZ ;  /* 0x0000000000367805 */ /* 0x000fe4000001ff00 */
[----:B------:R-:W-:Y:S02]  /*6270*/  PLOP3.LUT P2, PT, PT, PT, UP1, 0x80, 0x8 ;  /* 0x000000000008781c */ /* 0x000fe40003f4f018 */
[----:B------:R-:W-:Y:S02]  /*6280*/  CS2R R52, SRZ ;  /* 0x0000000000347805 */ /* 0x000fe4000001ff00 */
[----:B------:R-:W-:Y:S02]  /*6290*/  LOP3.LUT P4, R84, R67, 0xff, RZ, 0xc0, !PT ;  /* 0x000000ff43547812 */ /* 0x000fe4000788c0ff */
[----:B------:R-:W-:Y:S02]  /*62a0*/  CS2R R58, SRZ ;  /* 0x00000000003a7805 */ /* 0x000fe4000001ff00 */
[----:B------:R-:W-:Y:S02]  /*62b0*/  SEL R0, RZ, 0xffffffff, P3 ;  /* 0xffffffffff007807 */ /* 0x000fe40001800000 */
[----:B------:R-:W-:Y:S02]  /*62c0*/  CS2R R56, SRZ ;  /* 0x0000000000387805 */ /* 0x000fe4000001ff00 */
[----:B------:R-:W-:Y:S02]  /*62d0*/  P2R R87, PR, RZ, 0x20 ;  /* 0x00000020ff577803 */ /* 0x000fe40000000000 */
[----:B------:R-:W-:Y:S02]  /*62e0*/  @P5 SHF.L.U32 R2, R77, 0x1f, RZ ;  /* 0x0000001f4d025819 */ /* 0x000fe400000006ff */
[----:B------:R-:W-:Y:S02]  /*62f0*/  @P2 SEL R0, R5, R0, !P4 ;  /* 0x0000000005002207 */ /* 0x000fe40006000000 */
[----:B------:R-:W1:Y:S02]  /*6300*/  @P5 SYNCS.PHASECHK.TRANS64.TRYWAIT P1, [UR48+0x40], R2 ;  /* 0x00004002ff0055a7 */ /* 0x000e640008021130 */
[----:B------:R-:W-:Y:S04]  /*6310*/  LOP3.LUT R0, R0, 0x1, RZ, 0xc0, !PT ;  /* 0x0000000100007812 */ /* 0x000fe800078ec0ff */
[----:B------:R-:W-:Y:S04]  /*6320*/  ISETP.NE.U32.AND P2, PT, R0, 0x1, PT ;  /* 0x000000010000780c */ /* 0x000fe80003f45070 */
[----:B------:R-:W-:Y:S01]  /*6330*/  P2R R90, PR, RZ, 0x4 ;  /* 0x00000004ff5a7803 */ /* 0x000fe20000000000 */
[----:B------:R3:W4:Y:S01]  /*6340*/  SYNCS.PHASECHK.TRANS64.TRYWAIT P0, [R88+URZ+0xb0], R3 ;  /* 0x0000b003580075a7 */ /* 0x00072200080011ff */
[----:B-1----:R-:W-:Y:S01]  /*6350*/  @P5 SEL R89, RZ, 0x1, !P1 ;  /* 0x00000001ff595807 */ /* 0x002fe20004800000 */
[----:B---3--:R-:W-:Y:S06]  /*6360*/  @!P5 BRA `(.L_x_109) ;  /* 0x000000000058d947 */ /* 0x008fec0003800000 */
[----:B------:R-:W-:Y:S01]  /*6370*/  IMAD.MOV.U32 R47, RZ, RZ, RZ ;  /* 0x000000ffff2f7224 */ /* 0x000fe200078e00ff */
[----:B------:R-:W-:Y:S01]  /*6380*/  ISETP.NE.AND P1, PT, R89, RZ, PT ;  /* 0x000000ff5900720c */ /* 0x000fe20003f25270 */
[----:B------:R-:W-:Y:S01]  /*6390*/  BSSY B0, `(.L_x_110) ;  /* 0x000000c000007945 */ /* 0x000fe20003800000 */
[----:B------:R-:W-:Y:S02]  /*63a0*/  CS2R R58, SRZ ;  /* 0x00000000003a7805 */ /* 0x000fe4000001ff00 */
[----:B------:R-:W-:Y:S02]  /*63b0*/  CS2R R56, SRZ ;  /* 0x0000000000387805 */ /* 0x000fe4000001ff00 */
[----:B------:R-:W-:Y:S02]  /*63c0*/  CS2R R54, SRZ ;  /* 0x0000000000367805 */ /* 0x000fe4000001ff00 */
[----:B------:R-:W-:Y:S02]  /*63d0*/  CS2R R52, SRZ ;  /* 0x0000000000347805 */ /* 0x000fe4000001ff00 */
[----:B------:R-:W-:Y:S02]  /*63e0*/  CS2R R50, SRZ ;  /* 0x0000000000327805 */ /* 0x000fe4000001ff00 */
[----:B------:R-:W-:Y:S02]  /*63f0*/  CS2R R48, SRZ ;  /* 0x0000000000307805 */ /* 0x000fe4000001ff00 */
[----:B------:R-:W-:Y:S01]  /*6400*/  CS2R R44, SRZ ;  /* 0x00000000002c7805 */ /* 0x000fe2000001ff00 */
[----:B------:R-:W-:Y:S06]  /*6410*/  @P1 BRA `(.L_x_111) ;  /* 0x00000000000c1947 */ /* 0x000fec0003800000 */
[----:B------:R-:W-:Y:S04]  /*6420*/  SHF.L.U32 R5, R77, 0x1f, RZ ;  /* 0x0000001f4d057819 */ /* 0x000fe800000006ff */
[----:B------:R-:W1:Y:S02]  /*6430*/  SYNCS.PHASECHK.TRANS64.TRYWAIT P1, [UR48+0x40], R5 ;  /* 0x00004005ff0075a7 */ /* 0x000e640008021130 */
[----:B-1----:R-:W-:Y:S05]  /*6440*/  @!P1 BRA `(.L_x_112) ;  /* 0x0000003000b09947 */ /* 0x002fea0003800000 */
.L_x_111:
[----:B------:R-:W-:Y:S05]  /*6450*/  BSYNC B0 ;  /* 0x0000000000007941 */ /* 0x000fea0003800000 */
.L_x_110:
[----:B------:R-:W-:Y:S01]  /*6460*/  ISETP.NE.AND P1, PT, R90, RZ, PT ;  /* 0x000000ff5a00720c */ /* 0x000fe20003f25270 */
[----:B------:R-:W-:Y:S11]  /*6470*/  HFMA2 R43, -RZ, RZ, 0, 5.9604644775390625e-08 ;  /* 0x00000001ff2b7431 */ /* 0x000ff600000001ff */
[----:B------:R-:W-:Y:S01]  /*6480*/  @!UPT UIADD3 URZ, UPT, UPT, URZ, URZ, URZ ;  /* 0x000000fffffff290 */ /* 0x000fe2000fffe0ff */
[----:B------:R3:W1:Y:S04]  /*6490*/  @P1 LDS.128 R56, [R80] ;  /* 0x0000000050381984 */ /* 0x0006680000000c00 */
[----:B------:R3:W1:Y:S04]  /*64a0*/  @P1 LDS.128 R52, [R79+0x10] ;  /* 0x000010004f341984 */ /* 0x0006680000000c00 */
[----:B------:R3:W1:Y:S04]  /*64b0*/  @P1 LDS.128 R48, [R78+0x20] ;  /* 0x000020004e301984 */ /* 0x0006680000000c00 */
[----:B------:R3:W1:Y:S02]  /*64c0*/  @P1 LDS.128 R44, [R86+0x30] ;  /* 0x00003000562c1984 */ /* 0x0006640000000c00 */
.L_x_109:
[----:B------:R-:W-:Y:S05]  /*64d0*/  BSYNC B1 ;  /* 0x0000000000017941 */ /* 0x000fea0003800000 */
.L_x_108:
[----:B-1----:R-:W-:Y:S04]  /*64e0*/  SHF.R.U32.HI R5, RZ, 0x15, R34 ;  /* 0x00000015ff057819 */ /* 0x002fe80000011622 */
[----:B------:R-:W-:Y:S01]  /*64f0*/  LOP3.LUT P1, RZ, R5, 0x3, R72, 0x48, !PT ;  /* 0x0000000305ff7812 */ /* 0x000fe20007824848 */
[----:B------:R-:W-:Y:S01]  /*6500*/  @!UPT UIADD3 URZ, UPT, UPT, URZ, URZ, URZ ;  /* 0x000000fffffff290 */ /* 0x000fe2000fffe0ff */
[----:B----4-:R-:W-:Y:S11]  /*6510*/  @P0 BRA `(.L_x_113) ;  /* 0x0000000000080947 */ /* 0x010ff60003800000 */
[----:B------:R-:W1:Y:S02]  /*6520*/  SYNCS.PHASECHK.TRANS64.TRYWAIT P0, [R88+URZ+0xb0], R3 ;  /* 0x0000b003580075a7 */ /* 0x000e6400080011ff */
[----:B-1----:R-:W-:Y:S05]  /*6530*/  @!P0 BRA `(.L_x_114) ;  /* 0x00000030008c8947 */ /* 0x002fea0003800000 */
.L_x_113:
[----:B------:R-:W-:Y:S05]  /*6540*/  @!P1 BRA `(.L_x_115) ;  /* 0x0000000000409947 */ /* 0x000fea0003800000 */
[----:B------:R-:W4:Y:S01]  /*6550*/  LDCU.64 UR8, c[0x4][0x70] ;  /* 0x01000e00ff0877ac */ /* 0x000f220008000a00 */
[----:B-1----:R-:W-:Y:S01]  /*6560*/  MOV R3, 0x0 ;  /* 0x0000000000037802 */ /* 0x002fe20000000f00 */
[----:B------:R-:W-:Y:S02]  /*6570*/  HFMA2 R12, -RZ, RZ, 0, 5.9604644775390625e-08 ;  /* 0x00000001ff0c7431 */ /* 0x000fe400000001ff */
[----:B------:R-:W-:Y:S02]  /*6580*/  IMAD.MOV.U32 R8, RZ, RZ, 0x192 ;  /* 0x00000192ff087424 */ /* 0x000fe400078e00ff */
[----:B------:R-:W-:Y:S01]  /*6590*/  IMAD.MOV.U32 R13, RZ, RZ, RZ ;  /* 0x000000ffff0d7224 */ /* 0x000fe200078e00ff */
[----:B------:R-:W1:Y:S01]  /*65a0*/  LDCU.64 UR6, c[0x4][0x78] ;  /* 0x01000f00ff0677ac */ /* 0x000e620008000a00 */
[----:B------:R-:W2:Y:S01]  /*65b0*/  LDC.64 R2, c[0x4][R3] ;  /* 0x0100000003027b82 */ /* 0x000ea20000000a00 */
[----:B------:R-:W5:Y:S01]  /*65c0*/  LDCU.64 UR4, c[0x4][0x10] ;  /* 0x01000200ff0477ac */ /* 0x000f620008000a00 */
[----:B----4-:R-:W-:Y:S01]  /*65d0*/  MOV R5, UR9 ;  /* 0x0000000900057c02 */ /* 0x010fe20008000f00 */
[----:B------:R-:W-:Y:S01]  /*65e0*/  IMAD.U32 R4, RZ, RZ, UR8 ;  /* 0x00000008ff047e24 */ /* 0x000fe2000f8e00ff */
[----:B-1----:R-:W-:Y:S01]  /*65f0*/  MOV R7, UR7 ;  /* 0x0000000700077c02 */ /* 0x002fe20008000f00 */
[----:B------:R-:W-:Y:S01]  /*6600*/  IMAD.U32 R6, RZ, RZ, UR6 ;  /* 0x00000006ff067e24 */ /* 0x000fe2000f8e00ff */
[----:B-----5:R-:W-:Y:S01]  /*6610*/  MOV R11, UR5 ;  /* 0x00000005000b7c02 */ /* 0x020fe20008000f00 */
[----:B------:R-:W-:Y:S02]  /*6620*/  IMAD.U32 R10, RZ, RZ, UR4 ;  /* 0x00000004ff0a7e24 */ /* 0x000fe4000f8e00ff */
[----:B------:R-:W-:Y:S07]  /*6630*/  LEPC R20, `(.L_x_115) ;  /* 0x000000001014794e */ /* 0x000fee0000000000 */
[----:B--23--:R-:W-:Y:S05]  /*6640*/  CALL.ABS.NOINC R2 ;  /* 0x0000000002007343 */ /* 0x00cfea0003c00000 */
.L_x_115:
[----:B------:R-:W-:Y:S01]  /*6650*/  LOP3.LUT R20, R56, 0xffffe000, RZ, 0xc0, !PT ;  /* 0xffffe00038147812 */ /* 0x000fe200078ec0ff */
[----:B------:R-:W-:Y:S05]  /*6660*/  WARPSYNC.ALL ;  /* 0x0000000000007948 */ /* 0x000fea0003800000 */
[----:B------:R-:W-:Y:S01]  /*6670*/  R2UR UR4, R34 ;  /* 0x00000000220472ca */ /* 0x000fe200000e0000 */
[----:B------:R-:W-:Y:S01]  /*6680*/  BSSY.RECONVERGENT B0, `(.L_x_116) ;  /* 0x0000058000007945 */ /* 0x000fe20003800200 */
[----:B------:R-:W-:Y:S02]  /*6690*/  LOP3.LUT R21, R57, 0xffffe000, RZ, 0xc0, !PT ;  /* 0xffffe00039157812 */ /* 0x000fe400078ec0ff */
[----:B------:R-:W-:Y:S02]  /*66a0*/  LOP3.LUT R40, R58, 0xffffe000, RZ, 0xc0, !PT ;  /* 0xffffe0003a287812 */ /* 0x000fe400078ec0ff */
[----:B------:R-:W-:Y:S02]  /*66b0*/  LOP3.LUT R41, R52, 0xffffe000, RZ, 0xc0, !PT ;  /* 0xffffe00034297812 */ /* 0x000fe400078ec0ff */
[----:B------:R-:W-:Y:S05]  /*66c0*/  ISETP.NE.AND P0, PT, R82, RZ, PT ;  /* 0x000000ff5200720c */ /* 0x000fea0003f05270 */
[----:B------:R-:W2:Y:S02]  /*66d0*/  LDTM.x16 R4, tmem[UR4] ;  /* 0x00000004000479ee */ /* 0x000ea40008240000 */
[C---:B--2---:R-:W-:Y:S01]  /*66e0*/  FMUL R0, R32.reuse, R4 ;  /* 0x0000000420007220 */ /* 0x044fe20000400000 */
[C---:B------:R-:W-:Y:S01]  /*66f0*/  FMUL R2, R32.reuse, R5 ;  /* 0x0000000520027220 */ /* 0x040fe20000400000 */
[C---:B-1----:R-:W-:Y:S01]  /*6700*/  FMUL R3, R32.reuse, R6 ;  /* 0x0000000620037220 */ /* 0x042fe20000400000 */
[----:B------:R-:W-:Y:S01]  /*6710*/  FMUL R7, R32, R7 ;  /* 0x0000000720077220 */ /* 0x000fe20000400000 */
[----:B------:R-:W-:Y:S01]  /*6720*/  FFMA R36, R35, R20, R0 ;  /* 0x0000001423247223 */ /* 0x000fe20000000000 */
[----:B------:R-:W-:Y:S01]  /*6730*/  LOP3.LUT R20, R59, 0xffffe000, RZ, 0xc0, !PT ;  /* 0xffffe0003b147812 */ /* 0x000fe200078ec0ff */
[C---:B------:R-:W-:Y:S01]  /*6740*/  FFMA R37, R35.reuse, R21, R2 ;  /* 0x0000001523257223 */ /* 0x040fe20000000002 */
[----:B------:R-:W-:Y:S01]  /*6750*/  LOP3.LUT R21, R54, 0xffffe000, RZ, 0xc0, !PT ;  /* 0xffffe00036157812 */ /* 0x000fe200078ec0ff */
[----:B------:R-:W-:Y:S01]  /*6760*/  FFMA R38, R35, R40, R3 ;  /* 0x0000002823267223 */ /* 0x000fe20000000003 */
[----:B------:R-:W-:Y:S01]  /*6770*/  LOP3.LUT R40, R53, 0xffffe000, RZ, 0xc0, !PT ;  /* 0xffffe00035287812 */ /* 0x000fe200078ec0ff */
[----:B------:R-:W-:Y:S01]  /*6780*/  FFMA R39, R35, R20, R7 ;  /* 0x0000001423277223 */ /* 0x000fe20000000007 */
[----:B------:R-:W-:Y:S01]  /*6790*/  LOP3.LUT R20, R55, 0xffffe000, RZ, 0xc0, !PT ;  /* 0xffffe00037147812 */ /* 0x000fe200078ec0ff */
[C---:B------:R-:W-:Y:S01]  /*67a0*/  FMUL R4, R32.reuse, R8 ;  /* 0x0000000820047220 */ /* 0x040fe20000400000 */
[----:B------:R-:W-:Y:S01]  /*67b0*/  F2FP.TF32.F32.PACK_B R36, R36 ;  /* 0x00000024ff24723e */ /* 0x000fe200024050ff */
[C---:B------:R-:W-:Y:S01]  /*67c0*/  FMUL R5, R32.reuse, R9 ;  /* 0x0000000920057220 */ /* 0x040fe20000400000 */
[----:B------:R-:W-:Y:S01]  /*67d0*/  F2FP.TF32.F32.PACK_B R37, R37 ;  /* 0x00000025ff25723e */ /* 0x000fe200024050ff */
[C---:B------:R-:W-:Y:S01]  /*67e0*/  FMUL R6, R32.reuse, R10 ;  /* 0x0000000a20067220 */ /* 0x040fe20000400000 */
[----:B------:R-:W-:Y:S01]  /*67f0*/  FMUL R11, R32, R11 ;  /* 0x0000000b200b7220 */ /* 0x000fe20000400000 */
[----:B------:R-:W-:Y:S01]  /*6800*/  F2FP.TF32.F32.PACK_B R38, R38 ;  /* 0x00000026ff26723e */ /* 0x000fe200024050ff */
[C---:B------:R-:W-:Y:S01]  /*6810*/  FFMA R4, R35.reuse, R41, R4 ;  /* 0x0000002923047223 */ /* 0x040fe20000000004 */
[----:B------:R-:W-:Y:S01]  /*6820*/  F2FP.TF32.F32.PACK_B R39, R39 ;  /* 0x00000027ff27723e */ /* 0x000fe200024050ff */
[C---:B------:R-:W-:Y:S01]  /*6830*/  FFMA R5, R35.reuse, R40, R5 ;  /* 0x0000002823057223 */ /* 0x040fe20000000005 */
[C---:B------:R-:W-:Y:S01]  /*6840*/  FFMA R6, R35.reuse, R21, R6 ;  /* 0x0000001523067223 */ /* 0x040fe20000000006 */
[----:B------:R-:W-:Y:S01]  /*6850*/  FFMA R7, R35, R20, R11 ;  /* 0x0000001423077223 */ /* 0x000fe2000000000b */
[----:B------:R-:W-:Y:S01]  /*6860*/  LOP3.LUT R41, R48, 0xffffe000, RZ, 0xc0, !PT ;  /* 0xffffe00030297812 */ /* 0x000fe200078ec0ff */
[----:B------:R1:W-:Y:S01]  /*6870*/  STS.128 [R80], R36 ;  /* 0x0000002450007388 */ /* 0x0003e20000000c00 */
[----:B------:R-:W-:Y:S01]  /*6880*/  LOP3.LUT R40, R49, 0xffffe000, RZ, 0xc0, !PT ;  /* 0xffffe00031287812 */ /* 0x000fe200078ec0ff */
[C---:B------:R-:W-:Y:S01]  /*6890*/  FMUL R8, R32.reuse, R12 ;  /* 0x0000000c20087220 */ /* 0x040fe20000400000 */
[----:B------:R-:W-:Y:S01]  /*68a0*/  FMUL R9, R32, R13 ;  /* 0x0000000d20097220 */ /* 0x000fe20000400000 */
[----:B------:R-:W-:Y:S01]  /*68b0*/  LOP3.LUT R21, R50, 0xffffe000, RZ, 0xc0, !PT ;  /* 0xffffe00032157812 */ /* 0x000fe200078ec0ff */
[C---:B------:R-:W-:Y:S01]  /*68c0*/  FMUL R10, R32.reuse, R14 ;  /* 0x0000000e200a7220 */ /* 0x040fe20000400000 */
[----:B------:R-:W-:Y:S01]  /*68d0*/  LOP3.LUT R20, R51, 0xffffe000, RZ, 0xc0, !PT ;  /* 0xffffe00033147812 */ /* 0x000fe200078ec0ff */
[----:B------:R-:W-:Y:S01]  /*68e0*/  FMUL R15, R32, R15 ;  /* 0x0000000f200f7220 */ /* 0x000fe20000400000 */
[----:B------:R-:W-:Y:S01]  /*68f0*/  F2FP.TF32.F32.PACK_B R4, R4 ;  /* 0x00000004ff04723e */ /* 0x000fe200024050ff */
[C---:B------:R-:W-:Y:S01]  /*6900*/  FFMA R8, R35.reuse, R41, R8 ;  /* 0x0000002923087223 */ /* 0x040fe20000000008 */
[----:B------:R-:W-:Y:S01]  /*6910*/  F2FP.TF32.F32.PACK_B R5, R5 ;  /* 0x00000005ff05723e */ /* 0x000fe200024050ff */
[C---:B------:R-:W-:Y:S01]  /*6920*/  FFMA R9, R35.reuse, R40, R9 ;  /* 0x0000002823097223 */ /* 0x040fe20000000009 */
[----:B------:R-:W-:Y:S01]  /*6930*/  F2FP.TF32.F32.PACK_B R6, R6 ;  /* 0x00000006ff06723e */ /* 0x000fe200024050ff */
[C---:B------:R-:W-:Y:S01]  /*6940*/  FFMA R10, R35.reuse, R21, R10 ;  /* 0x00000015230a7223 */ /* 0x040fe2000000000a */
[----:B------:R-:W-:Y:S01]  /*6950*/  F2FP.TF32.F32.PACK_B R7, R7 ;  /* 0x00000007ff07723e */ /* 0x000fe200024050ff */
[----:B------:R-:W-:Y:S01]  /*6960*/  FFMA R11, R35, R20, R15 ;  /* 0x00000014230b7223 */ /* 0x000fe2000000000f */
[----:B------:R-:W-:Y:S01]  /*6970*/  LOP3.LUT R41, R44, 0xffffe000, RZ, 0xc0, !PT ;  /* 0xffffe0002c297812 */ /* 0x000fe200078ec0ff */
[C---:B------:R-:W-:Y:S01]  /*6980*/  FMUL R12, R32.reuse, R16 ;  /* 0x00000010200c7220 */ /* 0x040fe20000400000 */
[----:B------:R-:W-:Y:S01]  /*6990*/  LOP3.LUT R40, R45, 0xffffe000, RZ, 0xc0, !PT ;  /* 0xffffe0002d287812 */ /* 0x000fe200078ec0ff */
[----:B------:R1:W-:Y:S01]  /*69a0*/  STS.128 [R79+0x10], R4 ;  /* 0x000010044f007388 */ /* 0x0003e20000000c00 */
        /* <DEDUP_REMOVED lines=13> */
[----:B------:R-:W-:Y:S02]  /*6a80*/  F2FP.TF32.F32.PACK_B R12, R12 ;  /* 0x0000000cff0c723e */ /* 0x000fe400024050ff */
[----:B------:R-:W-:Y:S01]  /*6a90*/  F2FP.TF32.F32.PACK_B R13, R13 ;  /* 0x0000000dff0d723e */ /* 0x000fe200024050ff */
[----:B------:R1:W-:Y:S01]  /*6aa0*/  STS.128 [R78+0x20], R8 ;  /* 0x000020084e007388 */ /* 0x0003e20000000c00 */
[----:B------:R-:W-:Y:S02]  /*6ab0*/  F2FP.TF32.F32.PACK_B R14, R14 ;  /* 0x0000000eff0e723e */ /* 0x000fe400024050ff */
[----:B------:R-:W-:Y:S05]  /*6ac0*/  F2FP.TF32.F32.PACK_B R15, R15 ;  /* 0x0000000fff0f723e */ /* 0x000fea00024050ff */
[----:B------:R1:W-:Y:S01]  /*6ad0*/  STS.128 [R86+0x30], R12 ;  /* 0x0000300c56007388 */ /* 0x0003e20000000c00 */
[----:B------:R-:W-:Y:S01]  /*6ae0*/  @!PT LDS RZ, [RZ] ;  /* 0x00000000fffff984 */ /* 0x000fe20000000800 */
[----:B------:R-:W-:Y:S01]  /*6af0*/  @!PT LDS RZ, [RZ] ;  /* 0x00000000fffff984 */ /* 0x000fe20000000800 */
[----:B------:R-:W-:Y:S01]  /*6b00*/  @!PT LDS RZ, [RZ] ;  /* 0x00000000fffff984 */ /* 0x000fe20000000800 */
[----:B------:R-:W-:Y:S01]  /*6b10*/  @!PT LDS RZ, [RZ] ;  /* 0x00000000fffff984 */ /* 0x000fe20000000800 */
[----:B------:R2:W-:Y:S07]  /*6b20*/  MEMBAR.ALL.CTA ;  /* 0x0000000000007992 */ /* 0x0005ee0000008000 */
[----:B--2---:R-:W2:Y:S02]  /*6b30*/  FENCE.VIEW.ASYNC.S ;  /* 0x00000000000073c6 */ /* 0x004ea40000000000 */
[----:B--2---:R-:W-:Y:S06]  /*6b40*/  BAR.SYNC.DEFER_BLOCKING 0x1, 0x80 ;  /* 0x0042000000007b1d */ /* 0x004fec0000010000 */
[----:B------:R-:W-:Y:S05]  /*6b50*/  @P0 BRA `(.L_x_117) ;  /* 0x0000000000280947 */ /* 0x000fea0003800000 */
[----:B------:R-:W-:Y:S02]  /*6b60*/  UIADD3 UR4, UPT, UPT, UR48, 0x200, URZ ;  /* 0x0000020030047890 */ /* 0x000fe4000fffe0ff */
[----:B------:R-:W-:Y:S01]  /*6b70*/  UIADD3 UR6, UP0, UPT, UR52, 0x680, URZ ;  /* 0x0000068034067890 */ /* 0x000fe2000ff1e0ff */
[----:B------:R-:W-:Y:S03]  /*6b80*/  UMOV UR43, UR36 ;  /* 0x00000024002b7c82 */ /* 0x000fe60008000000 */
[----:B------:R-:W-:Y:S01]  /*6b90*/  MOV R73, UR4 ;  /* 0x0000000400497c02 */ /* 0x000fe20008000f00 */
[----:B------:R-:W-:Y:S03]  /*6ba0*/  UIADD3.X UR7, UPT, UPT, URZ, UR53, URZ, UP0, !UPT ;  /* 0x00000035ff077290 */ /* 0x000fe600087fe4ff */
[----:B------:R-:W-:Y:S11]  /*6bb0*/  R2UR UR40, R73 ;  /* 0x00000000492872ca */ /* 0x000ff600000e0000 */
[----:B------:R-:W-:Y:S02]  /*6bc0*/  @!UPT UIADD3 URZ, UPT, UPT, URZ, URZ, URZ ;  /* 0x000000fffffff290 */ /* 0x000fe4000fffe0ff */
[----:B------:R2:W-:Y:S01]  /*6bd0*/  UTMASTG.3D [UR40], [UR6] ;  /* 0x00000028060073b5 */ /* 0x0005e20008010000 */
[----:B------:R0:W-:Y:S01]  /*6be0*/  UTMACMDFLUSH ;  /* 0x00000000000079b7 */ /* 0x0001e20000000000 */
[----:B--2---:R-:W-:Y:S04]  /*6bf0*/  DEPBAR.LE SB0, 0x1 ;  /* 0x000080400000791a */ /* 0x004fe80000000000 */
.L_x_117:
[----:B------:R-:W-:Y:S05]  /*6c00*/  BSYNC.RECONVERGENT B0 ;  /* 0x0000000000007941 */ /* 0x000fea0003800200 */
.L_x_116:
[----:B------:R-:W-:Y:S01]  /*6c10*/  BAR.SYNC.DEFER_BLOCKING 0x1, 0x80 ;  /* 0x0042000000007b1d */ /* 0x000fe20000010000 */
[----:B------:R-:W-:Y:S01]  /*6c20*/  ISETP.NE.AND P1, PT, R87, RZ, PT ;  /* 0x000000ff5700720c */ /* 0x000fe20003f25270 */
[----:B------:R-:W-:Y:S01]  /*6c30*/  UISETP.NE.AND UP0, UPT, UR49, URZ, UPT ;  /* 0x000000ff3100728c */ /* 0x000fe2000bf05270 */
[----:B------:R-:W-:Y:S11]  /*6c40*/  LEA R3, R43, UR48, 0x3 ;  /* 0x000000302b037c11 */ /* 0x000ff6000f8e18ff */
[----:B------:R-:W-:Y:S01]  /*6c50*/  @P1 SHF.L.U32 R2, R77, 0x1f, RZ ;  /* 0x0000001f4d021819 */ /* 0x000fe200000006ff */
[----:B------:R-:W-:Y:S06]  /*6c60*/  BRA.U !UP0, `(.L_x_118) ;  /* 0x0000000108247547 */ /* 0x000fec000b800000 */
[----:B-1----:R-:W-:Y:S01]  /*6c70*/  IMAD.U32 R5, RZ, RZ, UR51 ;  /* 0x00000033ff057e24 */ /* 0x002fe2000f8e00ff */
[----:B------:R-:W-:Y:S01]  /*6c80*/  MOV R0, UR37 ;  /* 0x0000002500007c02 */ /* 0x000fe20008000f00 */
[----:B------:R-:W-:Y:S03]  /*6c90*/  UIADD3 UR51, UPT, UPT, UR51, 0x1, URZ ;  /* 0x0000000133337890 */ /* 0x000fe6000fffe0ff */
[----:B------:R-:W-:Y:S01]  /*6ca0*/  @P1 LEA R5, R5, UR48, 0x3 ;  /* 0x0000003005051c11 */ /* 0x000fe2000f8e18ff */
[----:B------:R-:W-:Y:S04]  /*6cb0*/  UISETP.NE.AND UP0, UPT, UR51, 0x4, UPT ;  /* 0x000000043300788c */ /* 0x000fe8000bf05270 */
[----:B------:R-:W-:Y:S01]  /*6cc0*/  @P1 VIADD R5, R5, 0x60 ;  /* 0x0000006005051836 */ /* 0x000fe20000000000 */
[----:B------:R-:W-:Y:S04]  /*6cd0*/  USEL UR51, UR51, URZ, UP0 ;  /* 0x000000ff33337287 */ /* 0x000fe80008000000 */
[----:B------:R-:W-:Y:S04]  /*6ce0*/  @P1 PRMT R0, R0, 0x654, R5 ;  /* 0x0000065400001816 */ /* 0x000fe80000000005 */
[----:B------:R2:W-:Y:S04]  /*6cf0*/  @P1 SYNCS.ARRIVE.TRANS64.RED.A1T0 RZ, [R0+URZ], RZ ;  /* 0x000000ff00ff19a7 */ /* 0x0005e800081004ff */
.L_x_118:
[----:B------:R-:W4:Y:S01]  /*6d00*/  @P1 SYNCS.PHASECHK.TRANS64.TRYWAIT P0, [R3+URZ+0x40], R2 ;  /* 0x00004002030015a7 */ /* 0x000f2200080011ff */
[----:B------:R-:W-:Y:S01]  /*6d10*/  BSSY B1, `(.L_x_119) ;  /* 0x0000016000017945 */ /* 0x000fe20003800000 */
[----:B----4-:R-:W-:Y:S03]  /*6d20*/  @P1 SEL R89, RZ, 0x1, !P0 ;  /* 0x00000001ff591807 */ /* 0x010fe60004000000 */
[----:B------:R-:W-:Y:S05]  /*6d30*/  @!P1 BRA `(.L_x_120) ;  /* 0x00000000004c9947 */ /* 0x000fea0003800000 */
[----:B------:R-:W-:Y:S01]  /*6d40*/  ISETP.NE.AND P0, PT, R89, RZ, PT ;  /* 0x000000ff5900720c */ /* 0x000fe20003f05270 */
[----:B------:R-:W-:Y:S01]  /*6d50*/  BSSY B0, `(.L_x_121) ;  /* 0x000000b000007945 */ /* 0x000fe20003800000 */
[----:B------:R-:W-:Y:S11]  /*6d60*/  ISETP.NE.AND P1, PT, R90, RZ, PT ;  /* 0x000000ff5a00720c */ /* 0x000ff60003f25270 */
[----:B------:R-:W-:Y:S02]  /*6d70*/  @!UPT UIADD3 URZ, UPT, UPT, URZ, URZ, URZ ;  /* 0x000000fffffff290 */ /* 0x000fe4000fffe0ff */
[C---:B-1----:R-:W-:Y:S01]  /*6d80*/  @P1 IMAD R6, R43.reuse, 0x2000, R80 ;  /* 0x000020002b061824 */ /* 0x042fe200078e0250 */
[C---:B------:R-:W-:Y:S01]  /*6d90*/  @P1 LEA R4, R43.reuse, R78, 0xd ;  /* 0x0000004e2b041211 */ /* 0x040fe200078e68ff */
[C---:B------:R-:W-:Y:S02]  /*6da0*/  @P1 IMAD R5, R43.reuse, 0x2000, R79 ;  /* 0x000020002b051824 */ /* 0x040fe400078e024f */
[----:B------:R-:W-:Y:S01]  /*6db0*/  @P1 IMAD R2, R43, 0x2000, R86 ;  /* 0x000020002b021824 */ /* 0x000fe200078e0256 */
[----:B------:R-:W-:Y:S06]  /*6dc0*/  @P0 BRA `(.L_x_122) ;  /* 0x00000000000c0947 */ /* 0x000fec0003800000 */
[----:B--2---:R-:W-:Y:S04]  /*6dd0*/  SHF.L.U32 R0, R77, 0x1f, RZ ;  /* 0x0000001f4d007819 */ /* 0x004fe800000006ff */
[----:B------:R-:W1:Y:S02]  /*6de0*/  SYNCS.PHASECHK.TRANS64.TRYWAIT P0, [R3+URZ+0x40], R0 ;  /* 0x00004000030075a7 */ /* 0x000e6400080011ff */
[----:B-1----:R-:W-:Y:S05]  /*6df0*/  @!P0 BRA `(.L_x_123) ;  /* 0x0000002800708947 */ /* 0x002fea0003800000 */
.L_x_122:
[----:B------:R-:W-:Y:S05]  /*6e00*/  BSYNC B0 ;  /* 0x0000000000007941 */ /* 0x000fea0003800000 */
.L_x_121:
[----:B------:R-:W-:Y:S02]  /*6e10*/  ISETP.NE.AND P0, PT, R90, RZ, PT ;  /* 0x000000ff5a00720c */ /* 0x000fe40003f05270 */
[----:B------:R-:W-:Y:S11]  /*6e20*/  IADD3 R43, PT, PT, R43, 0x1, RZ ;  /* 0x000000012b2b7810 */ /* 0x000ff60007ffe0ff */
[----:B------:R4:W1:Y:S04]  /*6e30*/  @P0 LDS.128 R56, [R6] ;  /* 0x0000000006380984 */ /* 0x0008680000000c00 */
[----:B------:R4:W1:Y:S04]  /*6e40*/  @P0 LDS.128 R52, [R5+0x10] ;  /* 0x0000100005340984 */ /* 0x0008680000000c00 */
[----:B------:R4:W1:Y:S04]  /*6e50*/  @P0 LDS.128 R48, [R4+0x20] ;  /* 0x0000200004300984 */ /* 0x0008680000000c00 */
[----:B------:R4:W1:Y:S02]  /*6e60*/  @P0 LDS.128 R44, [R2+0x30] ;  /* 0x00003000022c0984 */ /* 0x0008640000000c00 */
.L_x_120:
[----:B------:R-:W-:Y:S05]  /*6e70*/  BSYNC B1 ;  /* 0x0000000000017941 */ /* 0x000fea0003800000 */
.L_x_119:
[----:B-1----:R-:W-:Y:S05]  /*6e80*/  VIADD R3, R34, 0x10 ;  /* 0x0000001022037836 */ /* 0x002fea0000000000 */
[----:B------:R-:W-:Y:S04]  /*6e90*/  SHF.R.U32.HI R3, RZ, 0x15, R3 ;  /* 0x00000015ff037819 */ /* 0x000fe80000011603 */
[----:B------:R-:W-:Y:S11]  /*6ea0*/  LOP3.LUT P0, RZ, R3, 0x3, R72, 0x48, !PT ;  /* 0x0000000303ff7812 */ /* 0x000ff60007804848 */
[----:B------:R-:W-:Y:S02]  /*6eb0*/  @!UPT UIADD3 URZ, UPT, UPT, URZ, URZ, URZ ;  /* 0x000000fffffff290 */ /* 0x000fe4000fffe0ff */
[----:B------:R-:W-:Y:S05]  /*6ec0*/  @!P0 BRA `(.L_x_124) ;  /* 0x0000000000408947 */ /* 0x000fea0003800000 */
[----:B------:R-:W1:Y:S01]  /*6ed0*/  LDCU.64 UR8, c[0x4][0x70] ;  /* 0x01000e00ff0877ac */ /* 0x000e620008000a00 */
[----:B------:R-:W-:Y:S01]  /*6ee0*/  MOV R3, 0x0 ;  /* 0x0000000000037802 */ /* 0x000fe20000000f00 */
[----:B------:R-:W-:Y:S02]  /*6ef0*/  HFMA2 R12, -RZ, RZ, 0, 5.9604644775390625e-08 ;  /* 0x00000001ff0c7431 */ /* 0x000fe400000001ff */
[----:B------:R-:W-:Y:S02]  /*6f00*/  IMAD.MOV.U32 R8, RZ, RZ, 0x192 ;  /* 0x00000192ff087424 */ /* 0x000fe400078e00ff */
[----:B------:R-:W-:Y:S01]  /*6f10*/  IMAD.MOV.U32 R13, RZ, RZ, RZ ;  /* 0x000000ffff0d7224 */ /* 0x000fe200078e00ff */
[----:B------:R-:W5:Y:S01]  /*6f20*/  LDCU.64 UR6, c[0x4][0x78] ;  /* 0x01000f00ff0677ac */ /* 0x000f620008000a00 */
[----:B----4-:R-:W4:Y:S01]  /*6f30*/  LDC.64 R2, c[0x4][R3] ;  /* 0x0100000003027b82 */ /* 0x010f220000000a00 */
[----:B------:R-:W2:Y:S01]  /*6f40*/  LDCU.64 UR4, c[0x4][0x10] ;  /* 0x01000200ff0477ac */ /* 0x000ea20008000a00 */
[----:B-1----:R-:W-:Y:S01]  /*6f50*/  MOV R5, UR9 ;  /* 0x0000000900057c02 */ /* 0x002fe20008000f00 */
[----:B------:R-:W-:Y:S01]  /*6f60*/  IMAD.U32 R4, RZ, RZ, UR8 ;  /* 0x00000008ff047e24 */ /* 0x000fe2000f8e00ff */
[----:B-----5:R-:W-:Y:S01]  /*6f70*/  MOV R7, UR7 ;  /* 0x0000000700077c02 */ /* 0x020fe20008000f00 */
[----:B------:R-:W-:Y:S01]  /*6f80*/  IMAD.U32 R6, RZ, RZ, UR6 ;  /* 0x00000006ff067e24 */ /* 0x000fe2000f8e00ff */
[----:B--2---:R-:W-:Y:S01]  /*6f90*/  MOV R11, UR5 ;  /* 0x00000005000b7c02 */ /* 0x004fe20008000f00 */
[----:B------:R-:W-:Y:S02]  /*6fa0*/  IMAD.U32 R10, RZ, RZ, UR4 ;  /* 0x00000004ff0a7e24 */ /* 0x000fe4000f8e00ff */
[----:B------:R-:W-:Y:S07]  /*6fb0*/  LEPC R20, `(.L_x_124) ;  /* 0x000000001014794e */ /* 0x000fee0000000000 */
[----:B---34-:R-:W-:Y:S05]  /*6fc0*/  CALL.ABS.NOINC R2 ;  /* 0x0000000002007343 */ /* 0x018fea0003c00000 */
.L_x_124:
[----:B------:R-:W-:Y:S01]  /*6fd0*/  LOP3.LUT R20, R56, 0xffffe000, RZ, 0xc0, !PT ;  /* 0xffffe00038147812 */ /* 0x000fe200078ec0ff */
[----:B------:R-:W-:Y:S05]  /*6fe0*/  WARPSYNC.ALL ;  /* 0x0000000000007948 */ /* 0x000fea0003800000 */
[----:B------:R-:W-:Y:S01]  /*6ff0*/  R2UR UR4, R34 ;  /* 0x00000000220472ca */ /* 0x000fe200000e0000 */
[----:B------:R-:W-:Y:S01]  /*7000*/  IMAD.U32 R92, RZ, RZ, UR51 ;  /* 0x00000033ff5c7e24 */ /* 0x000fe2000f8e00ff */
[----:B------:R-:W-:Y:S01]  /*7010*/  LOP3.LUT R21, R57, 0xffffe000, RZ, 0xc0, !PT ;  /* 0xffffe00039157812 */ /* 0x000fe200078ec0ff */
[----:B------:R-:W-:Y:S01]  /*7020*/  IMAD.U32 R91, RZ, RZ, UR37 ;  /* 0x00000025ff5b7e24 */ /* 0x000fe2000f8e00ff */
[----:B------:R-:W-:Y:S01]  /*7030*/  LOP3.LUT R40, R59, 0xffffe000, RZ, 0xc0, !PT ;  /* 0xffffe0003b287812 */ /* 0x000fe200078ec0ff */
[----:B------:R-:W-:Y:S01]  /*7040*/  BSSY.RECONVERGENT B0, `(.L_x_125) ;  /* 0x000005b000007945 */ /* 0x000fe20003800200 */
[----:B------:R-:W-:Y:S02]  /*7050*/  LOP3.LUT R41, R52, 0xffffe000, RZ, 0xc0, !PT ;  /* 0xffffe00034297812 */ /* 0x000fe400078ec0ff */
[----:B------:R-:W-:Y:S02]  /*7060*/  LOP3.LUT R42, R53, 0xffffe000, RZ, 0xc0, !PT ;  /* 0xffffe000352a7812 */ /* 0x000fe400078ec0ff */
[----:B------:R-:W-:Y:S02]  /*7070*/  ISETP.NE.AND P6, PT, R87, RZ, PT ;  /* 0x000000ff5700720c */ /* 0x000fe40003fc5270 */
[----:B------:R-:W-:Y:S01]  /*7080*/  ISETP.NE.AND P0, PT, R82, RZ, PT ;  /* 0x000000ff5200720c */ /* 0x000fe20003f05270 */
[----:B----4-:R-:W2:Y:S10]  /*7090*/  LDTM.x16 R4, tmem[UR4+0x10] ;  /* 0x00001004000479ee */ /* 0x010eb40008240000 */
[----:B------:R-:W-:Y:S02]  /*70a0*/  @P6 LEA R92, R92, UR48, 0x3 ;  /* 0x000000305c5c6c11 */ /* 0x000fe4000f8e18ff */
[----:B------:R-:W-:Y:S03]  /*70b0*/  @P6 SHF.L.U32 R93, R77, 0x1f, RZ ;  /* 0x0000001f4d5d6819 */ /* 0x000fe600000006ff */
[----:B------:R-:W-:Y:S05]  /*70c0*/  @P6 VIADD R92, R92, 0x60 ;  /* 0x000000605c5c6836 */ /* 0x000fea0000000000 */
[----:B------:R-:W-:Y:S02]  /*70d0*/  @P6 PRMT R91, R91, 0x654, R92 ;  /* 0x000006545b5b6816 */ /* 0x000fe4000000005c */
[----:B------:R-:W-:Y:S01]  /*70e0*/  LEA R92, R43, UR48, 0x3 ;  /* 0x000000302b5c7c11 */ /* 0x000fe2000f8e18ff */
[C---:B--2---:R-:W-:Y:S01]  /*70f0*/  FMUL R0, R32.reuse, R4 ;  /* 0x0000000420007220 */ /* 0x044fe20000400000 */
[C---:B------:R-:W-:Y:S01]  /*7100*/  FMUL R2, R32.reuse, R5 ;  /* 0x0000000520027220 */ /* 0x040fe20000400000 */
[C---:B------:R-:W-:Y:S01]  /*7110*/  FMUL R3, R32.reuse, R6 ;  /* 0x0000000620037220 */ /* 0x040fe20000400000 */
[----:B------:R-:W-:Y:S01]  /*7120*/  FMUL R7, R32, R7 ;  /* 0x0000000720077220 */ /* 0x000fe20000400000 */
[C---:B------:R-:W-:Y:S01]  /*7130*/  FFMA R36, R35.reuse, R20, R0 ;  /* 0x0000001423247223 */ /* 0x040fe20000000000 */
[----:B------:R-:W-:Y:S01]  /*7140*/  LOP3.LUT R20, R58, 0xffffe000, RZ, 0xc0, !PT ;  /* 0xffffe0003a147812 */ /* 0x000fe200078ec0ff */
[C---:B------:R-:W-:Y:S01]  /*7150*/  FFMA R37, R35.reuse, R21, R2 ;  /* 0x0000001523257223 */ /* 0x040fe20000000002 */
[----:B------:R-:W-:Y:S01]  /*7160*/  LOP3.LUT R21, R48, 0xffffe000, RZ, 0xc0, !PT ;  /* 0xffffe00030157812 */ /* 0x000fe200078ec0ff */
[----:B------:R-:W-:Y:S01]  /*7170*/  FMUL R4, R32, R8 ;  /* 0x0000000820047220 */ /* 0x000fe20000400000 */
[----:B------:R-:W-:Y:S01]  /*7180*/  F2FP.TF32.F32.PACK_B R36, R36 ;  /* 0x00000024ff24723e */ /* 0x000fe200024050ff */
[C---:B------:R-:W-:Y:S01]  /*7190*/  FFMA R38, R35.reuse, R20, R3 ;  /* 0x0000001423267223 */ /* 0x040fe20000000003 */
[----:B------:R-:W-:Y:S01]  /*71a0*/  LOP3.LUT R20, R54, 0xffffe000, RZ, 0xc0, !PT ;  /* 0xffffe00036147812 */ /* 0x000fe200078ec0ff */
[----:B------:R-:W-:Y:S01]  /*71b0*/  FFMA R39, R35, R40, R7 ;  /* 0x0000002823277223 */ /* 0x000fe20000000007 */
[----:B------:R-:W-:Y:S01]  /*71c0*/  LOP3.LUT R40, R55, 0xffffe000, RZ, 0xc0, !PT ;  /* 0xffffe00037287812 */ /* 0x000fe200078ec0ff */
[C---:B------:R-:W-:Y:S01]  /*71d0*/  FMUL R5, R32.reuse, R9 ;  /* 0x0000000920057220 */ /* 0x040fe20000400000 */
[C---:B------:R-:W-:Y:S01]  /*71e0*/  FMUL R6, R32.reuse, R10 ;  /* 0x0000000a20067220 */ /* 0x040fe20000400000 */
[C---:B------:R-:W-:Y:S01]  /*71f0*/  FMUL R11, R32.reuse, R11 ;  /* 0x0000000b200b7220 */ /* 0x040fe20000400000 */
[----:B------:R-:W-:Y:S01]  /*7200*/  F2FP.TF32.F32.PACK_B R37, R37 ;  /* 0x00000025ff25723e */ /* 0x000fe200024050ff */
[C---:B------:R-:W-:Y:S01]  /*7210*/  FFMA R4, R35.reuse, R41, R4 ;  /* 0x0000002923047223 */ /* 0x040fe20000000004 */
[----:B------:R-:W-:Y:S01]  /*7220*/  F2FP.TF32.F32.PACK_B R38, R38 ;  /* 0x00000026ff26723e */ /* 0x000fe200024050ff */
[C---:B------:R-:W-:Y:S01]  /*7230*/  FFMA R5, R35.reuse, R42, R5 ;  /* 0x0000002a23057223 */ /* 0x040fe20000000005 */
[----:B------:R-:W-:Y:S01]  /*7240*/  F2FP.TF32.F32.PACK_B R39, R39 ;  /* 0x00000027ff27723e */ /* 0x000fe200024050ff */
[C---:B------:R-:W-:Y:S01]  /*7250*/  FFMA R6, R35.reuse, R20, R6 ;  /* 0x0000001423067223 */ /* 0x040fe20000000006 */
[----:B------:R-:W-:Y:S01]  /*7260*/  FFMA R7, R35, R40, R11 ;  /* 0x0000002823077223 */ /* 0x000fe2000000000b */
        /* <DEDUP_REMOVED lines=47> */
[----:B------:R-:W-:Y:S02]  /*7560*/  UIADD3 UR8, UP0, UPT, UR52, 0x680, URZ ;  /* 0x0000068034087890 */ /* 0x000fe4000ff1e0ff */
[----:B------:R-:W-:Y:S02]  /*7570*/  UIADD3 UR5, UPT, UPT, UR41, 0x10, URZ ;  /* 0x0000001029057890 */ /* 0x000fe4000fffe0ff */
[----:B------:R-:W-:Y:S02]  /*7580*/  UIADD3 UR4, UPT, UPT, UR48, 0x2200, URZ ;  /* 0x0000220030047890 */ /* 0x000fe4000fffe0ff */
[----:B------:R-:W-:Y:S01]  /*7590*/  UIADD3.X UR9, UPT, UPT, URZ, UR53, URZ, UP0, !UPT ;  /* 0x00000035ff097290 */ /* 0x000fe200087fe4ff */
[----:B------:R-:W-:Y:S01]  /*75a0*/  UMOV UR6, UR42 ;  /* 0x0000002a00067c82 */ /* 0x000fe20008000000 */
[----:B------:R-:W-:Y:S07]  /*75b0*/  UMOV UR7, UR36 ;  /* 0x0000002400077c82 */ /* 0x000fee0008000000 */
[----:B------:R2:W-:Y:S01]  /*75c0*/  UTMASTG.3D [UR4], [UR8] ;  /* 0x00000004080073b5 */ /* 0x0005e20008010000 */
[----:B------:R0:W-:Y:S01]  /*75d0*/  UTMACMDFLUSH ;  /* 0x00000000000079b7 */ /* 0x0001e20000000000 */
[----:B--2---:R-:W-:Y:S04]  /*75e0*/  DEPBAR.LE SB0, 0x1 ;  /* 0x000080400000791a */ /* 0x004fe80000000000 */
.L_x_126:
[----:B------:R-:W-:Y:S05]  /*75f0*/  BSYNC.RECONVERGENT B0 ;  /* 0x0000000000007941 */ /* 0x000fea0003800200 */
.L_x_125:
[----:B------:R-:W-:Y:S01]  /*7600*/  BAR.SYNC.DEFER_BLOCKING 0x1, 0x80 ;  /* 0x0042000000007b1d */ /* 0x000fe20000010000 */
[----:B------:R-:W-:Y:S04]  /*7610*/  UIADD3 UR40, UPT, UPT, UR51, 0x1, URZ ;  /* 0x0000000133287890 */ /* 0x000fe8000fffe0ff */
[----:B------:R-:W-:Y:S04]  /*7620*/  UISETP.NE.AND UP0, UPT, UR40, 0x4, UPT ;  /* 0x000000042800788c */ /* 0x000fe8000bf05270 */
[----:B------:R-:W-:Y:S01]  /*7630*/  USEL UR40, UR40, URZ, UP0 ;  /* 0x000000ff28287287 */ /* 0x000fe20008000000 */
[----:B------:R2:W-:Y:S01]  /*7640*/  @P6 SYNCS.ARRIVE.TRANS64.RED.A1T0 RZ, [R91+URZ], RZ ;  /* 0x000000ff5bff69a7 */ /* 0x0005e200081004ff */
[----:B------:R-:W-:Y:S01]  /*7650*/  BSSY B1, `(.L_x_127) ;  /* 0x0000017000017945 */ /* 0x000fe20003800000 */
[----:B------:R-:W4:Y:S02]  /*7660*/  @P6 SYNCS.PHASECHK.TRANS64.TRYWAIT P0, [R92+URZ+0x40], R93 ;  /* 0x0000405d5c0065a7 */ /* 0x000f2400080011ff */
[----:B----4-:R-:W-:Y:S01]  /*7670*/  @P6 SEL R89, RZ, 0x1, !P0 ;  /* 0x00000001ff596807 */ /* 0x010fe20004000000 */
[----:B--2---:R-:W-:Y:S06]  /*7680*/  @!P6 BRA `(.L_x_128) ;  /* 0x00000000004ce947 */ /* 0x004fec0003800000 */
        /* <DEDUP_REMOVED lines=9> */
[----:B------:R-:W-:Y:S04]  /*7720*/  SHF.L.U32 R5, R77, 0x1f, RZ ;  /* 0x0000001f4d057819 */ /* 0x000fe800000006ff */
[----:B------:R-:W1:Y:S02]  /*7730*/  SYNCS.PHASECHK.TRANS64.TRYWAIT P0, [R92+URZ+0x40], R5 ;  /* 0x000040055c0075a7 */ /* 0x000e6400080011ff */
[----:B-1----:R-:W-:Y:S05]  /*7740*/  @!P0 BRA `(.L_x_131) ;  /* 0x0000002000308947 */ /* 0x002fea0003800000 */
.L_x_130:
[----:B------:R-:W-:Y:S05]  /*7750*/  BSYNC B0 ;  /* 0x0000000000007941 */ /* 0x000fea0003800000 */
.L_x_129:
[----:B------:R-:W-:Y:S02]  /*7760*/  ISETP.NE.AND P0, PT, R90, RZ, PT ;  /* 0x000000ff5a00720c */ /* 0x000fe40003f05270 */
[----:B------:R-:W-:Y:S11]  /*7770*/  IADD3 R43, PT, PT, R43, 0x1, RZ ;  /* 0x000000012b2b7810 */ /* 0x000ff60007ffe0ff */
[----:B------:R2:W4:Y:S04]  /*7780*/  @P0 LDS.128 R56, [R4] ;  /* 0x0000000004380984 */ /* 0x0005280000000c00 */
[----:B------:R2:W1:Y:S04]  /*7790*/  @P0 LDS.128 R52, [R3+0x10] ;  /* 0x0000100003340984 */ /* 0x0004680000000c00 */
[----:B------:R2:W1:Y:S04]  /*77a0*/  @P0 LDS.128 R48, [R2+0x20] ;  /* 0x0000200002300984 */ /* 0x0004680000000c00 */
[----:B------:R2:W1:Y:S02]  /*77b0*/  @P0 LDS.128 R44, [R0+0x30] ;  /* 0x00003000002c0984 */ /* 0x0004640000000c00 */
.L_x_128:
[----:B------:R-:W-:Y:S05]  /*77c0*/  BSYNC B1 ;  /* 0x0000000000017941 */ /* 0x000fea0003800000 */
.L_x_127:
[----:B--2---:R-:W-:Y:S05]  /*77d0*/  VIADD R3, R34, 0x20 ;  /* 0x0000002022037836 */ /* 0x004fea0000000000 */
[----:B------:R-:W-:Y:S04]  /*77e0*/  SHF.R.U32.HI R3, RZ, 0x15, R3 ;  /* 0x00000015ff037819 */ /* 0x000fe80000011603 */
[----:B------:R-:W-:Y:S11]  /*77f0*/  LOP3.LUT P0, RZ, R3, 0x3, R72, 0x48, !PT ;  /* 0x0000000303ff7812 */ /* 0x000ff60007804848 */
[----:B------:R-:W-:Y:S02]  /*7800*/  @!UPT UIADD3 URZ, UPT, UPT, URZ, URZ, URZ ;  /* 0x000000fffffff290 */ /* 0x000fe4000fffe0ff */
[----:B------:R-:W-:Y:S05]  /*7810*/  @!P0 BRA `(.L_x_132) ;  /* 0x0000000000408947 */ /* 0x000fea0003800000 */
[----:B------:R-:W2:Y:S01]  /*7820*/  LDCU.64 UR8, c[0x4][0x70] ;  /* 0x01000e00ff0877ac */ /* 0x000ea20008000a00 */
[----:B------:R-:W-:Y:S01]  /*7830*/  MOV R3, 0x0 ;  /* 0x0000000000037802 */ /* 0x000fe20000000f00 */
[----:B-1----:R-:W-:Y:S02]  /*7840*/  HFMA2 R12, -RZ, RZ, 0, 5.9604644775390625e-08 ;  /* 0x00000001ff0c7431 */ /* 0x002fe400000001ff */
[----:B------:R-:W-:Y:S02]  /*7850*/  IMAD.MOV.U32 R8, RZ, RZ, 0x192 ;  /* 0x00000192ff087424 */ /* 0x000fe400078e00ff */
[----:B------:R-:W-:Y:S01]  /*7860*/  IMAD.MOV.U32 R13, RZ, RZ, RZ ;  /* 0x000000ffff0d7224 */ /* 0x000fe200078e00ff */
[----:B------:R-:W1:Y:S01]  /*7870*/  LDCU.64 UR6, c[0x4][0x78] ;  /* 0x01000f00ff0677ac */ /* 0x000e620008000a00 */
[----:B------:R-:W3:Y:S01]  /*7880*/  LDC.64 R2, c[0x4][R3] ;  /* 0x0100000003027b82 */ /* 0x000ee20000000a00 */
[----:B------:R-:W5:Y:S01]  /*7890*/  LDCU.64 UR4, c[0x4][0x10] ;  /* 0x01000200ff0477ac */ /* 0x000f620008000a00 */
[----:B--2---:R-:W-:Y:S01]  /*78a0*/  MOV R5, UR9 ;  /* 0x0000000900057c02 */ /* 0x004fe20008000f00 */
[----:B------:R-:W-:Y:S01]  /*78b0*/  IMAD.U32 R4, RZ, RZ, UR8 ;  /* 0x00000008ff047e24 */ /* 0x000fe2000f8e00ff */
[----:B-1----:R-:W-:Y:S01]  /*78c0*/  MOV R7, UR7 ;  /* 0x0000000700077c02 */ /* 0x002fe20008000f00 */
[----:B------:R-:W-:Y:S01]  /*78d0*/  IMAD.U32 R6, RZ, RZ, UR6 ;  /* 0x00000006ff067e24 */ /* 0x000fe2000f8e00ff */
[----:B-----5:R-:W-:Y:S01]  /*78e0*/  MOV R11, UR5 ;  /* 0x00000005000b7c02 */ /* 0x020fe20008000f00 */
[----:B------:R-:W-:Y:S02]  /*78f0*/  IMAD.U32 R10, RZ, RZ, UR4 ;  /* 0x00000004ff0a7e24 */ /* 0x000fe4000f8e00ff */
[----:B------:R-:W-:Y:S07]  /*7900*/  LEPC R20, `(.L_x_132) ;  /* 0x000000001014794e */ /* 0x000fee0000000000 */
[----:B---34-:R-:W-:Y:S05]  /*7910*/  CALL.ABS.NOINC R2 ;  /* 0x0000000002007343 */ /* 0x018fea0003c00000 */
.L_x_132:
[----:B----4-:R-:W-:Y:S01]  /*7920*/  LOP3.LUT R20, R56, 0xffffe000, RZ, 0xc0, !PT ;  /* 0xffffe00038147812 */ /* 0x010fe200078ec0ff */
[----:B------:R-:W-:Y:S05]  /*7930*/  WARPSYNC.ALL ;  /* 0x0000000000007948 */ /* 0x000fea0003800000 */
[----:B------:R-:W-:Y:S01]  /*7940*/  R2UR UR4, R34 ;  /* 0x00000000220472ca */ /* 0x000fe200000e0000 */
[----:B-1----:R-:W-:Y:S01]  /*7950*/  IMAD.U32 R92, RZ, RZ, UR40 ;  /* 0x00000028ff5c7e24 */ /* 0x002fe2000f8e00ff */
        /* <DEDUP_REMOVED lines=8> */
[----:B------:R-:W1:Y:S10]  /*79e0*/  LDTM.x16 R4, tmem[UR4+0x20] ;  /* 0x00002004000479ee */ /* 0x000e740008240000 */
[----:B------:R-:W-:Y:S02]  /*79f0*/  @P6 LEA R92, R92, UR48, 0x3 ;  /* 0x000000305c5c6c11 */ /* 0x000fe4000f8e18ff */
[----:B------:R-:W-:Y:S03]  /*7a00*/  @P6 SHF.L.U32 R93, R77, 0x1f, RZ ;  /* 0x0000001f4d5d6819 */ /* 0x000fe600000006ff */
[----:B------:R-:W-:Y:S05]  /*7a10*/  @P6 VIADD R92, R92, 0x60 ;  /* 0x000000605c5c6836 */ /* 0x000fea0000000000 */
[----:B------:R-:W-:Y:S02]  /*7a20*/  @P6 PRMT R91, R91, 0x654, R92 ;  /* 0x000006545b5b6816 */ /* 0x000fe4000000005c */
[----:B------:R-:W-:Y:S01]  /*7a30*/  LEA R92, R43, UR48, 0x3 ;  /* 0x000000302b5c7c11 */ /* 0x000fe2000f8e18ff */
[C---:B-1----:R-:W-:Y:S01]  /*7a40*/  FMUL R0, R32.reuse, R4 ;  /* 0x0000000420007220 */ /* 0x042fe20000400000 */
        /* <DEDUP_REMOVED lines=79> */
.L_x_134:
[----:B------:R-:W-:Y:S05]  /*7f40*/  BSYNC.RECONVERGENT B0 ;  /* 0x0000000000007941 */ /* 0x000fea0003800200 */
.L_x_133:
        /* <DEDUP_REMOVED lines=13> */
[C---:B------:R-:W-:Y:S01]  /*8020*/  @P1 IMAD R3, R43.reuse, 0x2000, R80 ;  /* 0x000020002b031824 */ /* 0x040fe200078e0250 */
[C---:B------:R-:W-:Y:S01]  /*8030*/  @P1 LEA R0, R43.reuse, R78, 0xd ;  /* 0x0000004e2b001211 */ /* 0x040fe200078e68ff */
[C---:B------:R-:W-:Y:S02]  /*8040*/  @P1 IMAD R2, R43.reuse, 0x2000, R79 ;  /* 0x000020002b021824 */ /* 0x040fe400078e024f */
[----:B------:R-:W-:Y:S01]  /*8050*/  @P1 IMAD R43, R43, 0x2000, R86 ;  /* 0x000020002b2b1824 */ /* 0x000fe200078e0256 */
[----:B------:R-:W-:Y:S06]  /*8060*/  @P0 BRA `(.L_x_138) ;  /* 0x00000000000c0947 */ /* 0x000fec0003800000 */
[----:B-1----:R-:W-:Y:S04]  /*8070*/  SHF.L.U32 R5, R77, 0x1f, RZ ;  /* 0x0000001f4d057819 */ /* 0x002fe800000006ff */
[----:B------:R-:W1:Y:S02]  /*8080*/  SYNCS.PHASECHK.TRANS64.TRYWAIT P0, [R92+URZ+0x40], R5 ;  /* 0x000040055c0075a7 */ /* 0x000e6400080011ff */
[----:B-1----:R-:W-:Y:S05]  /*8090*/  @!P0 BRA `(.L_x_139) ;  /* 0x0000001400f08947 */ /* 0x002fea0003800000 */
.L_x_138:
[----:B------:R-:W-:Y:S05]  /*80a0*/  BSYNC B0 ;  /* 0x0000000000007941 */ /* 0x000fea0003800000 */
.L_x_137:
[----:B------:R-:W-:Y:S11]  /*80b0*/  ISETP.NE.AND P0, PT, R90, RZ, PT ;  /* 0x000000ff5a00720c */ /* 0x000ff60003f05270 */
[----:B------:R-:W-:Y:S02]  /*80c0*/  @!UPT UIADD3 URZ, UPT, UPT, URZ, URZ, URZ ;  /* 0x000000fffffff290 */ /* 0x000fe4000fffe0ff */
[----:B------:R2:W4:Y:S04]  /*80d0*/  @P0 LDS.128 R56, [R3] ;  /* 0x0000000003380984 */ /* 0x0005280000000c00 */
[----:B------:R2:W1:Y:S04]  /*80e0*/  @P0 LDS.128 R52, [R2+0x10] ;  /* 0x0000100002340984 */ /* 0x0004680000000c00 */
[----:B------:R2:W1:Y:S04]  /*80f0*/  @P0 LDS.128 R48, [R0+0x20] ;  /* 0x0000200000300984 */ /* 0x0004680000000c00 */
[----:B------:R2:W1:Y:S02]  /*8100*/  @P0 LDS.128 R44, [R43+0x30] ;  /* 0x000030002b2c0984 */ /* 0x0004640000000c00 */
.L_x_136:
[----:B------:R-:W-:Y:S05]  /*8110*/  BSYNC B1 ;  /* 0x0000000000017941 */ /* 0x000fea0003800000 */
.L_x_135:
        /* <DEDUP_REMOVED lines=21> */
.L_x_140:
[----:B------:R-:W-:Y:S01]  /*8270*/  ISETP.NE.AND P0, PT, R82, RZ, PT ;  /* 0x000000ff5200720c */ /* 0x000fe20003f05270 */
[----:B------:R-:W-:Y:S05]  /*8280*/  WARPSYNC.ALL ;  /* 0x0000000000007948 */ /* 0x000fea0003800000 */
[----:B------:R-:W-:Y:S01]  /*8290*/  R2UR UR4, R34 ;  /* 0x00000000220472ca */ /* 0x000fe200000e0000 */
[----:B------:R-:W-:Y:S01]  /*82a0*/  VIADD R88, R88, 0xd0 ;  /* 0x000000d058587836 */ /* 0x000fe20000000000 */
[----:B----4-:R-:W-:Y:S01]  /*82b0*/  LOP3.LUT R0, R56, 0xffffe000, RZ, 0xc0, !PT ;  /* 0xffffe00038007812 */ /* 0x010fe200078ec0ff */
[----:B------:R-:W-:Y:S01]  /*82c0*/  BSSY.RECONVERGENT B0, `(.L_x_141) ;  /* 0x0000059000007945 */ /* 0x000fe20003800200 */
[----:B------:R-:W-:Y:S02]  /*82d0*/  LOP3.LUT R2, R57, 0xffffe000, RZ, 0xc0, !PT ;  /* 0xffffe00039027812 */ /* 0x000fe400078ec0ff */
[----:B------:R-:W-:Y:S02]  /*82e0*/  LOP3.LUT R3, R58, 0xffffe000, RZ, 0xc0, !PT ;  /* 0xffffe0003a037812 */ /* 0x000fe400078ec0ff */
[----:B------:R-:W-:Y:S02]  /*82f0*/  LOP3.LUT R20, R59, 0xffffe000, RZ, 0xc0, !PT ;  /* 0xffffe0003b147812 */ /* 0x000fe400078ec0ff */
[----:B-1----:R-:W-:Y:S02]  /*8300*/  LOP3.LUT R21, R52, 0xffffe000, RZ, 0xc0, !PT ;  /* 0xffffe00034157812 */ /* 0x002fe400078ec0ff */
[----:B------:R-:W-:Y:S01]  /*8310*/  LOP3.LUT R36, R53, 0xffffe000, RZ, 0xc0, !PT ;  /* 0xffffe00035247812 */ /* 0x000fe200078ec0ff */
[----:B------:R-:W1:Y:S01]  /*8320*/  LDTM.x16 R4, tmem[UR4+0x30] ;  /* 0x00003004000479ee */ /* 0x000e620008240000 */
[----:B------:R-:W-:Y:S01]  /*8330*/  LOP3.LUT R37, R54, 0xffffe000, RZ, 0xc0, !PT ;  /* 0xffffe00036257812 */ /* 0x000fe200078ec0ff */
[----:B------:R-:W-:Y:S01]  /*8340*/  NOP ;  /* 0x0000000000007918 */ /* 0x000fe20000000000 */
[----:B------:R-:W-:Y:S02]  /*8350*/  LOP3.LUT R38, R55, 0xffffe000, RZ, 0xc0, !PT ;  /* 0xffffe00037267812 */ /* 0x000fe400078ec0ff */
[----:B------:R-:W-:Y:S02]  /*8360*/  LOP3.LUT R88, R88, 0xfefffff8, RZ, 0xc0, !PT ;  /* 0xfefffff858587812 */ /* 0x000fe400078ec0ff */
[----:B------:R-:W-:Y:S02]  /*8370*/  LOP3.LUT R39, R48, 0xffffe000, RZ, 0xc0, !PT ;  /* 0xffffe00030277812 */ /* 0x000fe400078ec0ff */
[----:B------:R-:W-:Y:S01]  /*8380*/  LOP3.LUT R40, R49, 0xffffe000, RZ, 0xc0, !PT ;  /* 0xffffe00031287812 */ /* 0x000fe200078ec0ff */
[----:B-1----:R1:W-:Y:S01]  /*8390*/  SYNCS.ARRIVE.TRANS64.RED.A1T0 RZ, [R88+URZ], RZ ;  /* 0x000000ff58ff79a7 */ /* 0x0023e200081004ff */
[----:B------:R-:W-:Y:S02]  /*83a0*/  LOP3.LUT R41, R50, 0xffffe000, RZ, 0xc0, !PT ;  /* 0xffffe00032297812 */ /* 0x000fe400078ec0ff */
[----:B------:R-:W-:Y:S02]  /*83b0*/  LOP3.LUT R42, R51, 0xffffe000, RZ, 0xc0, !PT ;  /* 0xffffe000332a7812 */ /* 0x000fe400078ec0ff */
[----:B------:R-:W-:Y:S02]  /*83c0*/  LOP3.LUT R43, R44, 0xffffe000, RZ, 0xc0, !PT ;  /* 0xffffe0002c2b7812 */ /* 0x000fe400078ec0ff */
[----:B------:R-:W-:Y:S02]  /*83d0*/  LOP3.LUT R44, R45, 0xffffe000, RZ, 0xc0, !PT ;  /* 0xffffe0002d2c7812 */ /* 0x000fe400078ec0ff */
[----:B------:R-:W-:Y:S02]  /*83e0*/  LOP3.LUT R45, R46, 0xffffe000, RZ, 0xc0, !PT ;  /* 0xffffe0002e2d7812 */ /* 0x000fe400078ec0ff */
[----:B------:R-:W-:Y:S01]  /*83f0*/  LOP3.LUT R46, R47, 0xffffe000, RZ, 0xc0, !PT ;  /* 0xffffe0002f2e7812 */ /* 0x000fe200078ec0ff */
[C---:B------:R-:W-:Y:S01]  /*8400*/  FMUL R4, R32.reuse, R4 ;  /* 0x0000000420047220 */ /* 0x040fe20000400000 */
[C---:B------:R-:W-:Y:S01]  /*8410*/  FMUL R5, R32.reuse, R5 ;  /* 0x0000000520057220 */ /* 0x040fe20000400000 */
[C---:B------:R-:W-:Y:S01]  /*8420*/  FMUL R6, R32.reuse, R6 ;  /* 0x0000000620067220 */ /* 0x040fe20000400000 */
[C---:B------:R-:W-:Y:S01]  /*8430*/  FMUL R7, R32.reuse, R7 ;  /* 0x0000000720077220 */ /* 0x040fe20000400000 */
[C---:B------:R-:W-:Y:S01]  /*8440*/  FFMA R4, R35.reuse, R0, R4 ;  /* 0x0000000023047223 */ /* 0x040fe20000000004 */
[C---:B------:R-:W-:Y:S01]  /*8450*/  FFMA R5, R35.reuse, R2, R5 ;  /* 0x0000000223057223 */ /* 0x040fe20000000005 */
[C---:B------:R-:W-:Y:S01]  /*8460*/  FFMA R6, R35.reuse, R3, R6 ;  /* 0x0000000323067223 */ /* 0x040fe20000000006 */
[C---:B------:R-:W-:Y:S01]  /*8470*/  FFMA R7, R35.reuse, R20, R7 ;  /* 0x0000001423077223 */ /* 0x040fe20000000007 */
[C---:B------:R-:W-:Y:S01]  /*8480*/  FMUL R8, R32.reuse, R8 ;  /* 0x0000000820087220 */ /* 0x040fe20000400000 */
        /* <DEDUP_REMOVED lines=9> */
[----:B------:R-:W-:Y:S01]  /*8520*/  F2FP.TF32.F32.PACK_B R7, R7 ;  /* 0x00000007ff07723e */ /* 0x000fe200024050ff */
[C---:B------:R-:W-:Y:S01]  /*8530*/  FFMA R11, R35.reuse, R38, R11 ;  /* 0x00000026230b7223 */ /* 0x040fe2000000000b */
[C---:B------:R-:W-:Y:S01]  /*8540*/  FMUL R12, R32.reuse, R12 ;  /* 0x0000000c200c7220 */ /* 0x040fe20000400000 */
[----:B------:R-:W-:Y:S01]  /*8550*/  F2FP.TF32.F32.PACK_B R8, R8 ;  /* 0x00000008ff08723e */ /* 0x000fe200024050ff */
[C---:B------:R-:W-:Y:S01]  /*8560*/  FMUL R13, R32.reuse, R13 ;  /* 0x0000000d200d7220 */ /* 0x040fe20000400000 */
[----:B------:R1:W-:Y:S01]  /*8570*/  STS.128 [R80+0x6000], R4 ;  /* 0x0060000450007388 */ /* 0x0003e20000000c00 */
        /* <DEDUP_REMOVED lines=8> */
[C---:B------:R-:W-:Y:S01]  /*8600*/  FFMA R15, R35.reuse, R42, R15 ;  /* 0x0000002a230f7223 */ /* 0x040fe2000000000f */
[C---:B------:R-:W-:Y:S01]  /*8610*/  FMUL R16, R32.reuse, R16 ;  /* 0x0000001020107220 */ /* 0x040fe20000400000 */
[----:B------:R-:W-:Y:S01]  /*8620*/  F2FP.TF32.F32.PACK_B R12, R12 ;  /* 0x0000000cff0c723e */ /* 0x000fe200024050ff */
[----:B------:R1:W-:Y:S01]  /*8630*/  STS.128 [R79+0x6010], R8 ;  /* 0x006010084f007388 */ /* 0x0003e20000000c00 */
[C---:B------:R-:W-:Y:S01]  /*8640*/  FMUL R17, R32.reuse, R17 ;  /* 0x0000001120117220 */ /* 0x040fe20000400000 */
[C---:B------:R-:W-:Y:S01]  /*8650*/  FMUL R18, R32.reuse, R18 ;  /* 0x0000001220127220 */ /* 0x040fe20000400000 */
[----:B------:R-:W-:Y:S01]  /*8660*/  FMUL R19, R32, R19 ;  /* 0x0000001320137220 */ /* 0x000fe20000400000 */
[----:B------:R-:W-:Y:S01]  /*8670*/  F2FP.TF32.F32.PACK_B R13, R13 ;  /* 0x0000000dff0d723e */ /* 0x000fe200024050ff */
[C---:B------:R-:W-:Y:S01]  /*8680*/  FFMA R16, R35.reuse, R43, R16 ;  /* 0x0000002b23107223 */ /* 0x040fe20000000010 */
[----:B------:R-:W-:Y:S01]  /*8690*/  F2FP.TF32.F32.PACK_B R14, R14 ;  /* 0x0000000eff0e723e */ /* 0x000fe200024050ff */
[C---:B------:R-:W-:Y:S01]  /*86a0*/  FFMA R17, R35.reuse, R44, R17 ;  /* 0x0000002c23117223 */ /* 0x040fe20000000011 */
[----:B------:R-:W-:Y:S01]  /*86b0*/  F2FP.TF32.F32.PACK_B R15, R15 ;  /* 0x0000000fff0f723e */ /* 0x000fe200024050ff */
[C---:B------:R-:W-:Y:S01]  /*86c0*/  FFMA R18, R35.reuse, R45, R18 ;  /* 0x0000002d23127223 */ /* 0x040fe20000000012 */
[----:B------:R-:W-:Y:S01]  /*86d0*/  FFMA R19, R35, R46, R19 ;  /* 0x0000002e23137223 */ /* 0x000fe20000000013 */
[----:B------:R-:W-:Y:S02]  /*86e0*/  F2FP.TF32.F32.PACK_B R16, R16 ;  /* 0x00000010ff10723e */ /* 0x000fe400024050ff */
[----:B------:R1:W-:Y:S01]  /*86f0*/  STS.128 [R78+0x6020], R12 ;  /* 0x0060200c4e007388 */ /* 0x0003e20000000c00 */
[----:B------:R-:W-:Y:S02]  /*8700*/  F2FP.TF32.F32.PACK_B R17, R17 ;  /* 0x00000011ff11723e */ /* 0x000fe400024050ff */
        /* <DEDUP_REMOVED lines=20> */
.L_x_142:
[----:B------:R-:W-:Y:S05]  /*8850*/  BSYNC.RECONVERGENT B0 ;  /* 0x0000000000007941 */ /* 0x000fea0003800200 */
.L_x_141:
[----:B------:R-:W-:Y:S01]  /*8860*/  BAR.SYNC.DEFER_BLOCKING 0x1, 0x80 ;  /* 0x0042000000007b1d */ /* 0x000fe20000010000 */
[----:B------:R-:W-:Y:S01]  /*8870*/  UISETP.NE.AND UP0, UPT, UR49, -0x4, UPT ;  /* 0xfffffffc3100788c */ /* 0x000fe2000bf05270 */
[----:B------:R-:W-:Y:S08]  /*8880*/  IADD3 R0, PT, PT, R30, 0x1, RZ ;  /* 0x000000011e007810 */ /* 0x000ff00007ffe0ff */
[----:B------:R-:W-:Y:S05]  /*8890*/  BRA.U !UP0, `(.L_x_143) ;  /* 0x0000000108287547 */ /* 0x000fea000b800000 */
[----:B------:R-:W-:Y:S01]  /*88a0*/  ISETP.NE.AND P0, PT, R87, RZ, PT ;  /* 0x000000ff5700720c */ /* 0x000fe20003f05270 */
[----:B------:R-:W-:Y:S01]  /*88b0*/  IMAD.U32 R3, RZ, RZ, UR51 ;  /* 0x00000033ff037e24 */ /* 0x000fe2000f8e00ff */
[----:B------:R-:W-:Y:S01]  /*88c0*/  UIADD3 UR51, UPT, UPT, UR51, 0x1, URZ ;  /* 0x0000000133337890 */ /* 0x000fe2000fffe0ff */
[----:B------:R-:W-:Y:S03]  /*88d0*/  IMAD.U32 R2, RZ, RZ, UR37 ;  /* 0x00000025ff027e24 */ /* 0x000fe6000f8e00ff */
[----:B------:R-:W-:Y:S04]  /*88e0*/  UISETP.NE.AND UP0, UPT, UR51, 0x4, UPT ;  /* 0x000000043300788c */ /* 0x000fe8000bf05270 */
[----:B------:R-:W-:Y:S03]  /*88f0*/  USEL UR51, UR51, URZ, UP0 ;  /* 0x000000ff33337287 */ /* 0x000fe60008000000 */
[----:B------:R-:W-:Y:S05]  /*8900*/  @P0 LEA R3, R3, UR48, 0x3 ;  /* 0x0000003003030c11 */ /* 0x000fea000f8e18ff */
[----:B------:R-:W-:Y:S05]  /*8910*/  @P0 VIADD R3, R3, 0x60 ;  /* 0x0000006003030836 */ /* 0x000fea0000000000 */
[----:B------:R-:W-:Y:S04]  /*8920*/  @P0 PRMT R2, R2, 0x654, R3 ;  /* 0x0000065402020816 */ /* 0x000fe80000000003 */
[----:B------:R2:W-:Y:S03]  /*8930*/  @P0 SYNCS.ARRIVE.TRANS64.RED.A1T0 RZ, [R2+URZ], RZ ;  /* 0x000000ff02ff09a7 */ /* 0x0005e600081004ff */
.L_x_143:
[----:B------:R-:W-:Y:S01]  /*8940*/  ISETP.NE.AND P2, PT, R83, RZ, PT ;  /* 0x000000ff5300720c */ /* 0x000fe20003f45270 */
[----:B------:R-:W-:Y:S01]  /*8950*/  UIADD3 UR49, UPT, UPT, UR49, 0x4, URZ ;  /* 0x0000000431317890 */ /* 0x000fe2000fffe0ff */
[----:B------:R-:W-:Y:S01]  /*8960*/  ISETP.NE.AND P0, PT, R85, 0x2, PT ;  /* 0x000000025500780c */ /* 0x000fe20003f05270 */
[----:B------:R-:W-:Y:S01]  /*8970*/  IMAD.IADD R20, R29, 0x1, R66 ;  /* 0x000000011d147824 */ /* 0x000fe200078e0242 */
[----:B------:R-:W-:Y:S01]  /*8980*/  ISETP.NE.AND P1, PT, R0, 0x4, PT ;  /* 0x000000040000780c */ /* 0x000fe20003f25270 */
[----:B------:R-:W-:Y:S01]  /*8990*/  IMAD.IADD R21, R31, 0x1, R68 ;  /* 0x000000011f157824 */ /* 0x000fe200078e0244 */
[----:B--2---:R-:W-:Y:S02]  /*89a0*/  SEL R2, RZ, 0x1, P0 ;  /* 0x00000001ff027807 */ /* 0x004fe40000000000 */
[----:B------:R-:W-:Y:S02]  /*89b0*/  SEL R3, RZ, 0x1, P1 ;  /* 0x00000001ff037807 */ /* 0x000fe40000800000 */
[----:B------:R-:W-:Y:S02]  /*89c0*/  LOP3.LUT R75, R75, R2, RZ, 0x3c, !PT ;  /* 0x000000024b4b7212 */ /* 0x000fe400078e3cff */
[----:B------:R-:W-:Y:S02]  /*89d0*/  LOP3.LUT R76, R76, R3, RZ, 0x3c, !PT ;  /* 0x000000034c4c7212 */ /* 0x000fe400078e3cff */
[----:B------:R-:W-:Y:S02]  /*89e0*/  @P2 R2UR UR36, R74 ;  /* 0x000000004a2422ca */ /* 0x000fe400000e0000 */
[----:B------:R-:W-:Y:S02]  /*89f0*/  SEL R85, R85, RZ, P0 ;  /* 0x000000ff55557207 */ /* 0x000fe40000000000 */
[----:B------:R-:W-:Y:S01]  /*8a00*/  SEL R30, R0, RZ, P1 ;  /* 0x000000ff001e7207 */ /* 0x000fe20000800000 */
[----:B------:R-:W-:Y:S10]  /*8a10*/  @P2 BRA `(.L_x_144) ;  /* 0xffffffcc00542947 */ /* 0x000ff4000383ffff */
[----:B------:R-:W-:-:S09]  /*8a20*/  UISETP.NE.AND UP0, UPT, UR50, URZ, UPT ;  /* 0x000000ff3200728c */ /* 0x000fd2000bf05270 */
[----:B------:R-:W-:Y:S05]  /*8a30*/  BRA.U !UP0, `(.L_x_145) ;  /* 0x0000000108487547 */ /* 0x000fea000b800000 */
[----:B------:R-:W2:Y:S02]  /*8a40*/  LDCU.64 UR4, c[0x0][0x890] ;  /* 0x00011200ff0477ac */ /* 0x000ea40008000a00 */
[----:B--2---:R-:W-:-:S04]  /*8a50*/  UISETP.NE.U32.AND UP0, UPT, UR4, URZ, UPT ;  /* 0x000000ff0400728c */ /* 0x004fc8000bf05070 */
[----:B------:R-:W-:-:S09]  /*8a60*/  UISETP.NE.AND.EX UP0, UPT, UR5, URZ, UPT, UP0 ;  /* 0x000000ff0500728c */ /* 0x000fd2000bf05300 */
[----:B------:R-:W-:Y:S05]  /*8a70*/  BRA.U UP0, `(.L_x_146) ;  /* 0x00000001000c7547 */ /* 0x000fea000b800000 */
[----:B------:R-:W-:-:S13]  /*8a80*/  FSETP.NEU.AND P0, PT, R35, RZ, PT ;  /* 0x000000ff2300720b */ /* 0x000fda0003f0d000 */
[----:B------:R-:W-:Y:S05]  /*8a90*/  @!P0 EXIT ;  /* 0x000000000000894d */ /* 0x000fea0003800000 */
[----:B------:R-:W-:Y:S05]  /*8aa0*/  BRA `(.L_x_145) ;  /* 0x00000000002c7947 */ /* 0x000fea0003800000 */
.L_x_146:
[----:B------:R-:W-:Y:S01]  /*8ab0*/  ISETP.NE.AND P0, PT, R84, RZ, PT ;  /* 0x000000ff5400720c */ /* 0x000fe20003f05270 */
[----:B------:R-:W-:-:S12]  /*8ac0*/  BSSY.RECONVERGENT B0, `(.L_x_145) ;  /* 0x0000009000007945 */ /* 0x000fd80003800200 */
[----:B------:R-:W-:Y:S05]  /*8ad0*/  @P0 BRA `(.L_x_147) ;  /* 0x0000000000140947 */ /* 0x000fea0003800000 */
[----:B------:R-:W2:Y:S02]  /*8ae0*/  LDCU.64 UR4, c[0x0][0x888] ;  /* 0x00011100ff0477ac */ /* 0x000ea40008000a00 */
[----:B--2---:R-:W-:-:S04]  /*8af0*/  ISETP.NE.U32.AND P0, PT, RZ, UR4, PT ;  /* 0x00000004ff007c0c */ /* 0x004fc8000bf05070 */
[----:B------:R-:W-:-:S13]  /*8b00*/  ISETP.NE.AND.EX P0, PT, RZ, UR5, PT, P0 ;  /* 0x00000005ff007c0c */ /* 0x000fda000bf05300 */
[----:B------:R-:W-:Y:S05]  /*8b10*/  @!P0 EXIT ;  /* 0x000000000000894d */ /* 0x000fea0003800000 */
[----:B------:R-:W-:Y:S05]  /*8b20*/  BRA `(.L_x_148) ;  /* 0x0000000000087947 */ /* 0x000fea0003800000 */
.L_x_147:
[----:B------:R-:W-:-:S13]  /*8b30*/  FSETP.NEU.AND P0, PT, R35, RZ, PT ;  /* 0x000000ff2300720b */ /* 0x000fda0003f0d000 */
[----:B------:R-:W-:Y:S05]  /*8b40*/  @!P0 EXIT ;  /* 0x000000000000894d */ /* 0x000fea0003800000 */
.L_x_148:
[----:B------:R-:W-:Y:S05]  /*8b50*/  BSYNC.RECONVERGENT B0 ;  /* 0x0000000000007941 */ /* 0x000fea0003800200 */
.L_x_145:
[----:B------:R-:W-:Y:S01]  /*8b60*/  ULEA UR4, UR51, UR48, 0x3 ;  /* 0x0000003033047291 */ /* 0x000fe2000f8e18ff */
[----:B------:R-:W-:-:S04]  /*8b70*/  DEPBAR.LE SB0, 0x0 ;  /* 0x000080000000791a */ /* 0x000fc80000000000 */
[----:B------:R-:W-:-:S04]  /*8b80*/  UIADD3 UR4, UPT, UPT, UR4, 0x60, URZ ;  /* 0x0000006004047890 */ /* 0x000fc8000fffe0ff */
[----:B------:R-:W-:-:S09]  /*8b90*/  UPRMT UR4, UR37, 0x654, UR4 ;  /* 0x0000065425047896 */ /* 0x000fd20008000004 */
[----:B------:R-:W-:Y:S01]  /*8ba0*/  SYNCS.ARRIVE.TRANS64.RED.A1T0 RZ, [UR4], RZ ;  /* 0x000000ffffff79a7 */ /* 0x000fe20008100404 */
[----:B------:R-:W-:Y:S05]  /*8bb0*/  EXIT ;  /* 0x000000000000794d */ /* 0x000fea0003800000 */
.L_x_24:
[----:B--2---:R2:W4:Y:S02]  /*8bc0*/  SYNCS.PHASECHK.TRANS64.TRYWAIT P0, [R3+URZ+0x100], R2 ;  /* 0x00010002030075a7 */ /* 0x00452400080011ff */
[----:B----4-:R-:W-:Y:S05]  /*8bd0*/  @!P0 NANOSLEEP.SYNCS 0x989680 ;  /* 0x009896800000895d */ /* 0x010fea0003900000 */
[----:B------:R-:W4:Y:S02]  /*8be0*/  @!P0 SYNCS.PHASECHK.TRANS64 P0, [R3+URZ+0x100], R2 ;  /* 0x00010002030085a7 */ /* 0x000f2400080010ff */
[----:B----4-:R-:W-:Y:S05]  /*8bf0*/  @!P0 BRA `(.L_x_24) ;  /* 0xfffffffc00f08947 */ /* 0x010fea000383ffff */
[----:B------:R-:W-:Y:S05]  /*8c00*/  BRA `(.L_x_149) ;  /* 0xffffff8c00047947 */ /* 0x000fea000383ffff */
.L_x_27:
[----:B-1----:R-:W-:-:S07]  /*8c10*/  MOV R2, UR33 ;  /* 0x0000002100027c02 */ /* 0x002fce0008000f00 */
.L_x_150:
[----:B-1----:R1:W2:Y:S02]  /*8c20*/  SYNCS.PHASECHK.TRANS64.TRYWAIT P0, [R2+URZ+0x20], R5 ;  /* 0x00002005020075a7 */ /* 0x0022a400080011ff */
[----:B--2---:R-:W-:Y:S05]  /*8c30*/  @!P0 NANOSLEEP.SYNCS 0x989680 ;  /* 0x009896800000895d */ /* 0x004fea0003900000 */
[----:B------:R-:W2:Y:S02]  /*8c40*/  @!P0 SYNCS.PHASECHK.TRANS64 P0, [R2+URZ+0x20], R5 ;  /* 0x00002005020085a7 */ /* 0x000ea400080010ff */
[----:B--2---:R-:W-:Y:S05]  /*8c50*/  @!P0 BRA `(.L_x_150) ;  /* 0xfffffffc00f08947 */ /* 0x004fea000383ffff */
[----:B------:R-:W-:Y:S05]  /*8c60*/  BRA `(.L_x_26) ;  /* 0xffffff8c006c7947 */ /* 0x000fea000383ffff */
.L_x_34:
[----:B-1----:R-:W-:-:S07]  /*8c70*/  MOV R2, UR33 ;  /* 0x0000002100027c02 */ /* 0x002fce0008000f00 */
.L_x_151:
[----:B-1----:R1:W2:Y:S02]  /*8c80*/  SYNCS.PHASECHK.TRANS64.TRYWAIT P0, [R2+URZ+0x20], R5 ;  /* 0x00002005020075a7 */ /* 0x0022a400080011ff */
[----:B--2---:R-:W-:Y:S05]  /*8c90*/  @!P0 NANOSLEEP.SYNCS 0x989680 ;  /* 0x009896800000895d */ /* 0x004fea0003900000 */
[----:B------:R-:W2:Y:S02]  /*8ca0*/  @!P0 SYNCS.PHASECHK.TRANS64 P0, [R2+URZ+0x20], R5 ;  /* 0x00002005020085a7 */ /* 0x000ea400080010ff */
[----:B--2---:R-:W-:Y:S05]  /*8cb0*/  @!P0 BRA `(.L_x_151) ;  /* 0xfffffffc00f08947 */ /* 0x004fea000383ffff */
[----:B------:R-:W-:Y:S05]  /*8cc0*/  BRA `(.L_x_33) ;  /* 0xffffff9000587947 */ /* 0x000fea000383ffff */
.L_x_39:
[----:B-1----:R1:W2:Y:S02]  /*8cd0*/  SYNCS.PHASECHK.TRANS64.TRYWAIT P0, [R2+URZ+0x90], R3 ;  /* 0x00009003020075a7 */ /* 0x0022a400080011ff */
[----:B--2---:R-:W-:Y:S05]  /*8ce0*/  @!P0 NANOSLEEP.SYNCS 0x989680 ;  /* 0x009896800000895d */ /* 0x004fea0003900000 */
[----:B------:R-:W2:Y:S02]  /*8cf0*/  @!P0 SYNCS.PHASECHK.TRANS64 P0, [R2+URZ+0x90], R3 ;  /* 0x00009003020085a7 */ /* 0x000ea400080010ff */
[----:B--2---:R-:W-:Y:S05]  /*8d00*/  @!P0 BRA `(.L_x_39) ;  /* 0xfffffffc00f08947 */ /* 0x004fea000383ffff */
[----:B------:R-:W-:Y:S05]  /*8d10*/  BRA `(.L_x_152) ;  /* 0xffffff9400247947 */ /* 0x000fea000383ffff */
.L_x_43:
[----:B---3--:R-:W-:-:S07]  /*8d20*/  MOV R0, UR5 ;  /* 0x0000000500007c02 */ /* 0x008fce0008000f00 */
.L_x_153:
[----:B-1----:R1:W2:Y:S02]  /*8d30*/  SYNCS.PHASECHK.TRANS64.TRYWAIT P0, [R0+URZ], R3 ;  /* 0x00000003000075a7 */ /* 0x0022a400080011ff */
[----:B--2---:R-:W-:Y:S05]  /*8d40*/  @!P0 NANOSLEEP.SYNCS 0x989680 ;  /* 0x009896800000895d */ /* 0x004fea0003900000 */
[----:B------:R-:W2:Y:S02]  /*8d50*/  @!P0 SYNCS.PHASECHK.TRANS64 P0, [R0+URZ], R3 ;  /* 0x00000003000085a7 */ /* 0x000ea400080010ff */
[----:B--2---:R-:W-:Y:S05]  /*8d60*/  @!P0 BRA `(.L_x_153) ;  /* 0xfffffffc00f08947 */ /* 0x004fea000383ffff */
[----:B------:R-:W-:Y:S05]  /*8d70*/  BRA `(.L_x_154) ;  /* 0xffffff9800947947 */ /* 0x000fea000383ffff */
.L_x_44:
[----:B---3--:R-:W-:-:S07]  /*8d80*/  MOV R0, UR5 ;  /* 0x0000000500007c02 */ /* 0x008fce0008000f00 */
.L_x_155:
[----:B-1----:R1:W2:Y:S02]  /*8d90*/  SYNCS.PHASECHK.TRANS64.TRYWAIT P0, [R0+URZ], R3 ;  /* 0x00000003000075a7 */ /* 0x0022a400080011ff */
[----:B--2---:R-:W-:Y:S05]  /*8da0*/  @!P0 NANOSLEEP.SYNCS 0x989680 ;  /* 0x009896800000895d */ /* 0x004fea0003900000 */
[----:B------:R-:W2:Y:S02]  /*8db0*/  @!P0 SYNCS.PHASECHK.TRANS64 P0, [R0+URZ], R3 ;  /* 0x00000003000085a7 */ /* 0x000ea400080010ff */
[----:B--2---:R-:W-:Y:S05]  /*8dc0*/  @!P0 BRA `(.L_x_155) ;  /* 0xfffffffc00f08947 */ /* 0x004fea000383ffff */
[----:B------:R-:W-:Y:S05]  /*8dd0*/  BRA `(.L_x_156) ;  /* 0xffffff9800a07947 */ /* 0x000fea000383ffff */
.L_x_45:
[----:B---3--:R-:W-:-:S07]  /*8de0*/  MOV R0, UR5 ;  /* 0x0000000500007c02 */ /* 0x008fce0008000f00 */
.L_x_157:
[----:B-1----:R1:W2:Y:S02]  /*8df0*/  SYNCS.PHASECHK.TRANS64.TRYWAIT P0, [R0+URZ], R3 ;  /* 0x00000003000075a7 */ /* 0x0022a400080011ff */
[----:B--2---:R-:W-:Y:S05]  /*8e00*/  @!P0 NANOSLEEP.SYNCS 0x989680 ;  /* 0x009896800000895d */ /* 0x004fea0003900000 */
[----:B------:R-:W2:Y:S02]  /*8e10*/  @!P0 SYNCS.PHASECHK.TRANS64 P0, [R0+URZ], R3 ;  /* 0x00000003000085a7 */ /* 0x000ea400080010ff */
[----:B--2---:R-:W-:Y:S05]  /*8e20*/  @!P0 BRA `(.L_x_157) ;  /* 0xfffffffc00f08947 */ /* 0x004fea000383ffff */
[----:B------:R-:W-:Y:S05]  /*8e30*/  BRA `(.L_x_158) ;  /* 0xffffff9800ac7947 */ /* 0x000fea000383ffff */
.L_x_48:
[----:B-1----:R1:W2:Y:S02]  /*8e40*/  SYNCS.PHASECHK.TRANS64.TRYWAIT P0, [R0+URZ+0xf0], R5 ;  /* 0x0000f005000075a7 */ /* 0x0022a400080011ff */
[----:B--2---:R-:W-:Y:S05]  /*8e50*/  @!P0 NANOSLEEP.SYNCS 0x989680 ;  /* 0x009896800000895d */ /* 0x004fea0003900000 */
[----:B------:R-:W2:Y:S02]  /*8e60*/  @!P0 SYNCS.PHASECHK.TRANS64 P0, [R0+URZ+0xf0], R5 ;  /* 0x0000f005000085a7 */ /* 0x000ea400080010ff */
[----:B--2---:R-:W-:Y:S05]  /*8e70*/  @!P0 BRA `(.L_x_48) ;  /* 0xfffffffc00f08947 */ /* 0x004fea000383ffff */
[----:B------:R-:W-:Y:S05]  /*8e80*/  BRA `(.L_x_159) ;  /* 0xffffff9c000c7947 */ /* 0x000fea000383ffff */
.L_x_49:
[----:B------:R-:W-:-:S07]  /*8e90*/  MOV R0, UR5 ;  /* 0x0000000500007c02 */ /* 0x000fce0008000f00 */
.L_x_160:
[----:B-1----:R1:W2:Y:S02]  /*8ea0*/  SYNCS.PHASECHK.TRANS64.TRYWAIT P0, [R0+URZ+0xa0], R7 ;  /* 0x0000a007000075a7 */ /* 0x0022a400080011ff */
[----:B--2---:R-:W-:Y:S05]  /*8eb0*/  @!P0 NANOSLEEP.SYNCS 0x989680 ;  /* 0x009896800000895d */ /* 0x004fea0003900000 */
[----:B------:R-:W2:Y:S02]  /*8ec0*/  @!P0 SYNCS.PHASECHK.TRANS64 P0, [R0+URZ+0xa0], R7 ;  /* 0x0000a007000085a7 */ /* 0x000ea400080010ff */
[----:B--2---:R-:W-:Y:S05]  /*8ed0*/  @!P0 BRA `(.L_x_160) ;  /* 0xfffffffc00f08947 */ /* 0x004fea000383ffff */
[----:B------:R-:W-:Y:S05]  /*8ee0*/  BRA `(.L_x_161) ;  /* 0xffffff9c001c7947 */ /* 0x000fea000383ffff */
.L_x_50:
[----:B-1----:R1:W2:Y:S02]  /*8ef0*/  SYNCS.PHASECHK.TRANS64.TRYWAIT P1, [R0+URZ+0x90], R5 ;  /* 0x00009005000075a7 */ /* 0x0022a400080211ff */
[----:B--2---:R-:W-:Y:S05]  /*8f00*/  @!P1 NANOSLEEP.SYNCS 0x989680 ;  /* 0x009896800000995d */ /* 0x004fea0003900000 */
[----:B------:R-:W2:Y:S02]  /*8f10*/  @!P1 SYNCS.PHASECHK.TRANS64 P1, [R0+URZ+0x90], R5 ;  /* 0x00009005000095a7 */ /* 0x000ea400080210ff */
[----:B--2---:R-:W-:Y:S05]  /*8f20*/  @!P1 BRA `(.L_x_50) ;  /* 0xfffffffc00f09947 */ /* 0x004fea000383ffff */
[----:B------:R-:W-:Y:S05]  /*8f30*/  BRA `(.L_x_162) ;  /* 0xffffff9c004c7947 */ /* 0x000fea000383ffff */
.L_x_53:
[----:B------:R-:W-:-:S07]  /*8f40*/  MOV R0, UR5 ;  /* 0x0000000500007c02 */ /* 0x000fce0008000f00 */
.L_x_163:
[----:B-1----:R1:W2:Y:S02]  /*8f50*/  SYNCS.PHASECHK.TRANS64.TRYWAIT P0, [R0+URZ+0xa0], R3 ;  /* 0x0000a003000075a7 */ /* 0x0022a400080011ff */
[----:B--2---:R-:W-:Y:S05]  /*8f60*/  @!P0 NANOSLEEP.SYNCS 0x989680 ;  /* 0x009896800000895d */ /* 0x004fea0003900000 */
[----:B------:R-:W2:Y:S02]  /*8f70*/  @!P0 SYNCS.PHASECHK.TRANS64 P0, [R0+URZ+0xa0], R3 ;  /* 0x0000a003000085a7 */ /* 0x000ea400080010ff */
[----:B--2---:R-:W-:Y:S05]  /*8f80*/  @!P0 BRA `(.L_x_163) ;  /* 0xfffffffc00f08947 */ /* 0x004fea000383ffff */
[----:B------:R-:W-:Y:S05]  /*8f90*/  BRA `(.L_x_52) ;  /* 0xffffff9c00a07947 */ /* 0x000fea000383ffff */
.L_x_62:
[----:B-1----:R-:W-:-:S04]  /*8fa0*/  MOV R4, UR6 ;  /* 0x0000000600047c02 */ /* 0x002fc80008000f00 */
[----:B------:R1:W2:Y:S03]  /*8fb0*/  SYNCS.PHASECHK.TRANS64.TRYWAIT P0, [R4+URZ+0x8], R5 ;  /* 0x00000805040075a7 */ /* 0x0002a600080011ff */
[----:B--2---:R-:W-:Y:S05]  /*8fc0*/  @!P0 NANOSLEEP.SYNCS 0x989680 ;  /* 0x009896800000895d */ /* 0x004fea0003900000 */
[----:B------:R-:W2:Y:S02]  /*8fd0*/  @!P0 SYNCS.PHASECHK.TRANS64 P0, [R4+URZ+0x8], R5 ;  /* 0x00000805040085a7 */ /* 0x000ea400080010ff */
[----:B--2---:R-:W-:Y:S05]  /*8fe0*/  @!P0 BRA `(.L_x_62) ;  /* 0xfffffffc00ec8947 */ /* 0x004fea000383ffff */
[----:B------:R-:W-:Y:S05]  /*8ff0*/  BRA `(.L_x_61) ;  /* 0xffffffa000547947 */ /* 0x000fea000383ffff */
.L_x_64:
[----:B------:R-:W-:Y:S01]  /*9000*/  BSSY B0, `(.L_x_164) ;  /* 0x0000006000007945 */ /* 0x000fe20003800000 */
[----:B------:R-:W-:-:S07]  /*9010*/  MOV R15, 0xffffffff ;  /* 0xffffffff000f7802 */ /* 0x000fce0000000f00 */
[----:B-1---5:R-:W-:Y:S05]  /*9020*/  WARPSYNC.COLLECTIVE R15, `(.L_x_165) ;  /* 0x000000000f0c7348 */ /* 0x022fea0003c00000 */
[----:B------:R-:W-:Y:S02]  /*9030*/  ELECT P6, UR79, PT ;  /* 0x00000000004f782f */ /* 0x000fe400038c0000 */
[----:B------:R-:W-:Y:S01]  /*9040*/  MOV R14, UR79 ;  /* 0x0000004f000e7c02 */ /* 0x000fe20008000f00 */
[----:B-1---5:R-:W-:Y:S10]  /*9050*/  ENDCOLLECTIVE ;  /* 0x000000000000791b */ /* 0x022ff40003800000 */
.L_x_165:
[----:B------:R-:W-:Y:S05]  /*9060*/  BSYNC B0 ;  /* 0x0000000000007941 */ /* 0x000fea0003800000 */
.L_x_164:
[----:B------:R-:W-:Y:S05]  /*9070*/  BRA `(.L_x_166) ;  /* 0xffffffa000847947 */ /* 0x000fea000383ffff */
.L_x_66:
[----:B-1----:R-:W-:-:S04]  /*9080*/  MOV R2, UR6 ;  /* 0x0000000600027c02 */ /* 0x002fc80008000f00 */
[----:B------:R1:W2:Y:S03]  /*9090*/  SYNCS.PHASECHK.TRANS64.TRYWAIT P0, [R2+URZ+0x8], R3 ;  /* 0x00000803020075a7 */ /* 0x0002a600080011ff */
[----:B--2---:R-:W-:Y:S05]  /*90a0*/  @!P0 NANOSLEEP.SYNCS 0x989680 ;  /* 0x009896800000895d */ /* 0x004fea0003900000 */
[----:B------:R-:W2:Y:S02]  /*90b0*/  @!P0 SYNCS.PHASECHK.TRANS64 P0, [R2+URZ+0x8], R3 ;  /* 0x00000803020085a7 */ /* 0x000ea400080010ff */
[----:B--2---:R-:W-:Y:S05]  /*90c0*/  @!P0 BRA `(.L_x_66) ;  /* 0xfffffffc00ec8947 */ /* 0x004fea000383ffff */
[----:B------:R-:W-:Y:S05]  /*90d0*/  BRA `(.L_x_65) ;  /* 0xffffffa000887947 */ /* 0x000fea000383ffff */
.L_x_67:
[----:B-1----:R1:W2:Y:S02]  /*90e0*/  SYNCS.PHASECHK.TRANS64.TRYWAIT P0, [R0+URZ+0x90], R5 ;  /* 0x00009005000075a7 */ /* 0x0022a400080011ff */
[----:B--2---:R-:W-:Y:S05]  /*90f0*/  @!P0 NANOSLEEP.SYNCS 0x989680 ;  /* 0x009896800000895d */ /* 0x004fea0003900000 */
[----:B------:R-:W2:Y:S02]  /*9100*/  @!P0 SYNCS.PHASECHK.TRANS64 P0, [R0+URZ+0x90], R5 ;  /* 0x00009005000085a7 */ /* 0x000ea400080010ff */
[----:B--2---:R-:W-:Y:S05]  /*9110*/  @!P0 BRA `(.L_x_67) ;  /* 0xfffffffc00f08947 */ /* 0x004fea000383ffff */
[----:B------:R-:W-:Y:S05]  /*9120*/  BRA `(.L_x_167) ;  /* 0xffffffa400947947 */ /* 0x000fea000383ffff */
.L_x_69:
[----:B------:R-:W-:-:S07]  /*9130*/  MOV R0, UR8 ;  /* 0x0000000800007c02 */ /* 0x000fce0008000f00 */
.L_x_168:
[----:B-1----:R1:W2:Y:S02]  /*9140*/  SYNCS.PHASECHK.TRANS64.TRYWAIT P0, [R0+URZ+0xd0], R5 ;  /* 0x0000d005000075a7 */ /* 0x0022a400080011ff */
[----:B--2---:R-:W-:Y:S05]  /*9150*/  @!P0 NANOSLEEP.SYNCS 0x989680 ;  /* 0x009896800000895d */ /* 0x004fea0003900000 */
[----:B------:R-:W2:Y:S02]  /*9160*/  @!P0 SYNCS.PHASECHK.TRANS64 P0, [R0+URZ+0xd0], R5 ;  /* 0x0000d005000085a7 */ /* 0x000ea400080010ff */
[----:B--2---:R-:W-:Y:S05]  /*9170*/  @!P0 BRA `(.L_x_168) ;  /* 0xfffffffc00f08947 */ /* 0x004fea000383ffff */
[----:B------:R-:W-:Y:S05]  /*9180*/  BRA `(.L_x_169) ;  /* 0xffffffa400e07947 */ /* 0x000fea000383ffff */
.L_x_72:
[----:B------:R-:W-:Y:S07]  /*9190*/  MOV R0, UR14 ;  /* 0x0000000e00007c02 */ /* 0x000fee0008000f00 */
.L_x_170:
[----:B-1----:R1:W2:Y:S02]  /*91a0*/  SYNCS.PHASECHK.TRANS64.TRYWAIT P0, [R0+URZ], R5 ;  /* 0x00000005000075a7 */ /* 0x0022a400080011ff */
[----:B--2---:R-:W-:Y:S05]  /*91b0*/  @!P0 NANOSLEEP.SYNCS 0x989680 ;  /* 0x009896800000895d */ /* 0x004fea0003900000 */
[----:B------:R-:W2:Y:S02]  /*91c0*/  @!P0 SYNCS.PHASECHK.TRANS64 P0, [R0+URZ], R5 ;  /* 0x00000005000085a7 */ /* 0x000ea400080010ff */
[----:B--2---:R-:W-:Y:S05]  /*91d0*/  @!P0 BRA `(.L_x_170) ;  /* 0xfffffffc00f08947 */ /* 0x004fea000383ffff */
[----:B------:R-:W-:Y:S05]  /*91e0*/  BRA `(.L_x_71) ;  /* 0xffffffa400f47947 */ /* 0x000fea000383ffff */
.L_x_76:
[----:B-1----:R-:W-:-:S07]  /*91f0*/  MOV R0, UR8 ;  /* 0x0000000800007c02 */ /* 0x002fce0008000f00 */
.L_x_171:
[----:B-1----:R1:W2:Y:S02]  /*9200*/  SYNCS.PHASECHK.TRANS64.TRYWAIT P0, [R0+URZ], R3 ;  /* 0x00000003000075a7 */ /* 0x0022a400080011ff */
[----:B--2---:R-:W-:Y:S05]  /*9210*/  @!P0 NANOSLEEP.SYNCS 0x989680 ;  /* 0x009896800000895d */ /* 0x004fea0003900000 */
[----:B------:R-:W2:Y:S02]  /*9220*/  @!P0 SYNCS.PHASECHK.TRANS64 P0, [R0+URZ], R3 ;  /* 0x00000003000085a7 */ /* 0x000ea400080010ff */
[----:B--2---:R-:W-:Y:S05]  /*9230*/  @!P0 BRA `(.L_x_171) ;  /* 0xfffffffc00f08947 */ /* 0x004fea000383ffff */
[----:B------:R-:W-:Y:S05]  /*9240*/  BRA `(.L_x_172) ;  /* 0xffffffac00387947 */ /* 0x000fea000383ffff */
.L_x_77:
[----:B------:R-:W-:-:S07]  /*9250*/  MOV R0, UR8 ;  /* 0x0000000800007c02 */ /* 0x000fce0008000f00 */
.L_x_173:
[----:B-1----:R1:W2:Y:S02]  /*9260*/  SYNCS.PHASECHK.TRANS64.TRYWAIT P0, [R0+URZ], R3 ;  /* 0x00000003000075a7 */ /* 0x0022a400080011ff */
[----:B--2---:R-:W-:Y:S05]  /*9270*/  @!P0 NANOSLEEP.SYNCS 0x989680 ;  /* 0x009896800000895d */ /* 0x004fea0003900000 */
[----:B------:R-:W2:Y:S02]  /*9280*/  @!P0 SYNCS.PHASECHK.TRANS64 P0, [R0+URZ], R3 ;  /* 0x00000003000085a7 */ /* 0x000ea400080010ff */
[----:B--2---:R-:W-:Y:S05]  /*9290*/  @!P0 BRA `(.L_x_173) ;  /* 0xfffffffc00f08947 */ /* 0x004fea000383ffff */
[----:B------:R-:W-:Y:S05]  /*92a0*/  BRA `(.L_x_174) ;  /* 0xffffffac00447947 */ /* 0x000fea000383ffff */
.L_x_78:
[----:B------:R-:W-:-:S07]  /*92b0*/  MOV R0, UR8 ;  /* 0x0000000800007c02 */ /* 0x000fce0008000f00 */
.L_x_175:
[----:B-1----:R1:W2:Y:S02]  /*92c0*/  SYNCS.PHASECHK.TRANS64.TRYWAIT P0, [R0+URZ], R3 ;  /* 0x00000003000075a7 */ /* 0x0022a400080011ff */
[----:B--2---:R-:W-:Y:S05]  /*92d0*/  @!P0 NANOSLEEP.SYNCS 0x989680 ;  /* 0x009896800000895d */ /* 0x004fea0003900000 */
[----:B------:R-:W2:Y:S02]  /*92e0*/  @!P0 SYNCS.PHASECHK.TRANS64 P0, [R0+URZ], R3 ;  /* 0x00000003000085a7 */ /* 0x000ea400080010ff */
[----:B--2---:R-:W-:Y:S05]  /*92f0*/  @!P0 BRA `(.L_x_175) ;  /* 0xfffffffc00f08947 */ /* 0x004fea000383ffff */
[----:B------:R-:W-:Y:S05]  /*9300*/  BRA `(.L_x_176) ;  /* 0xffffffac00507947 */ /* 0x000fea000383ffff */
.L_x_81:
[----:B------:R-:W-:-:S07]  /*9310*/  MOV R0, UR7 ;  /* 0x0000000700007c02 */ /* 0x000fce0008000f00 */
.L_x_177:
[----:B-1----:R1:W2:Y:S02]  /*9320*/  SYNCS.PHASECHK.TRANS64.TRYWAIT P1, [R0+URZ+0x110], R3 ;  /* 0x00011003000075a7 */ /* 0x0022a400080211ff */
[----:B--2---:R-:W-:Y:S05]  /*9330*/  @!P1 NANOSLEEP.SYNCS 0x989680 ;  /* 0x009896800000995d */ /* 0x004fea0003900000 */
[----:B------:R-:W2:Y:S02]  /*9340*/  @!P1 SYNCS.PHASECHK.TRANS64 P1, [R0+URZ+0x110], R3 ;  /* 0x00011003000095a7 */ /* 0x000ea400080210ff */
[----:B--2---:R-:W-:Y:S05]  /*9350*/  @!P1 BRA `(.L_x_177) ;  /* 0xfffffffc00f09947 */ /* 0x004fea000383ffff */
[----:B------:R-:W-:Y:S05]  /*9360*/  BRA `(.L_x_178) ;  /* 0xffffffac009c7947 */ /* 0x000fea000383ffff */
.L_x_86:
[----:B--2---:R2:W4:Y:S02]  /*9370*/  SYNCS.PHASECHK.TRANS64.TRYWAIT P0, [R0+URZ+0x90], R3 ;  /* 0x00009003000075a7 */ /* 0x00452400080011ff */
[----:B----4-:R-:W-:Y:S05]  /*9380*/  @!P0 NANOSLEEP.SYNCS 0x989680 ;  /* 0x009896800000895d */ /* 0x010fea0003900000 */
[----:B------:R-:W4:Y:S02]  /*9390*/  @!P0 SYNCS.PHASECHK.TRANS64 P0, [R0+URZ+0x90], R3 ;  /* 0x00009003000085a7 */ /* 0x000f2400080010ff */
[----:B----4-:R-:W-:Y:S05]  /*93a0*/  @!P0 BRA `(.L_x_86) ;  /* 0xfffffffc00f08947 */ /* 0x010fea000383ffff */
[----:B------:R-:W-:Y:S05]  /*93b0*/  BRA `(.L_x_179) ;  /* 0xffffffb000b07947 */ /* 0x000fea000383ffff */
.L_x_89:
[----:B------:R-:W-:Y:S07]  /*93c0*/  MOV R0, UR6 ;  /* 0x0000000600007c02 */ /* 0x000fee0008000f00 */
.L_x_180:
[----:B--2---:R2:W4:Y:S02]  /*93d0*/  SYNCS.PHASECHK.TRANS64.TRYWAIT P0, [R0+URZ+0x88], R3 ;  /* 0x00008803000075a7 */ /* 0x00452400080011ff */
[----:B----4-:R-:W-:Y:S05]  /*93e0*/  @!P0 NANOSLEEP.SYNCS 0x989680 ;  /* 0x009896800000895d */ /* 0x010fea0003900000 */
[----:B------:R-:W4:Y:S02]  /*93f0*/  @!P0 SYNCS.PHASECHK.TRANS64 P0, [R0+URZ+0x88], R3 ;  /* 0x00008803000085a7 */ /* 0x000f2400080010ff */
[----:B----4-:R-:W-:Y:S05]  /*9400*/  @!P0 BRA `(.L_x_180) ;  /* 0xfffffffc00f08947 */ /* 0x010fea000383ffff */
[----:B------:R-:W-:Y:S05]  /*9410*/  BRA `(.L_x_88) ;  /* 0xffffffb400907947 */ /* 0x000fea000383ffff */
.L_x_92:
[----:B------:R-:W-:Y:S07]  /*9420*/  MOV R3, UR6 ;  /* 0x0000000600037c02 */ /* 0x000fee0008000f00 */
.L_x_181:
[----:B-1----:R1:W2:Y:S02]  /*9430*/  SYNCS.PHASECHK.TRANS64.TRYWAIT P0, [R3+URZ+0x60], R12 ;  /* 0x0000600c030075a7 */ /* 0x0022a400080011ff */
[----:B--2---:R-:W-:Y:S05]  /*9440*/  @!P0 NANOSLEEP.SYNCS 0x989680 ;  /* 0x009896800000895d */ /* 0x004fea0003900000 */
[----:B------:R-:W2:Y:S02]  /*9450*/  @!P0 SYNCS.PHASECHK.TRANS64 P0, [R3+URZ+0x60], R12 ;  /* 0x0000600c030085a7 */ /* 0x000ea400080010ff */
[----:B--2---:R-:W-:Y:S05]  /*9460*/  @!P0 BRA `(.L_x_181) ;  /* 0xfffffffc00f08947 */ /* 0x004fea000383ffff */
[----:B------:R-:W-:Y:S05]  /*9470*/  BRA `(.L_x_182) ;  /* 0xffffffb800087947 */ /* 0x000fea000383ffff */
.L_x_93:
[----:B-1----:R-:W-:Y:S07]  /*9480*/  MOV R3, UR6 ;  /* 0x0000000600037c02 */ /* 0x002fee0008000f00 */
.L_x_183:
[----:B-1----:R1:W2:Y:S02]  /*9490*/  SYNCS.PHASECHK.TRANS64.TRYWAIT P0, [R3+URZ+0x68], R12 ;  /* 0x0000680c030075a7 */ /* 0x0022a400080011ff */
[----:B--2---:R-:W-:Y:S05]  /*94a0*/  @!P0 NANOSLEEP.SYNCS 0x989680 ;  /* 0x009896800000895d */ /* 0x004fea0003900000 */
[----:B------:R-:W2:Y:S02]  /*94b0*/  @!P0 SYNCS.PHASECHK.TRANS64 P0, [R3+URZ+0x68], R12 ;  /* 0x0000680c030085a7 */ /* 0x000ea400080010ff */
[----:B--2---:R-:W-:Y:S05]  /*94c0*/  @!P0 BRA `(.L_x_183) ;  /* 0xfffffffc00f08947 */ /* 0x004fea000383ffff */
[----:B------:R-:W-:Y:S05]  /*94d0*/  BRA `(.L_x_184) ;  /* 0xffffffb800447947 */ /* 0x000fea000383ffff */
.L_x_94:
[----:B-1----:R-:W-:Y:S07]  /*94e0*/  MOV R3, UR6 ;  /* 0x0000000600037c02 */ /* 0x002fee0008000f00 */
.L_x_185:
[----:B-1----:R1:W2:Y:S02]  /*94f0*/  SYNCS.PHASECHK.TRANS64.TRYWAIT P0, [R3+URZ+0x70], R12 ;  /* 0x0000700c030075a7 */ /* 0x0022a400080011ff */
[----:B--2---:R-:W-:Y:S05]  /*9500*/  @!P0 NANOSLEEP.SYNCS 0x989680 ;  /* 0x009896800000895d */ /* 0x004fea0003900000 */
[----:B------:R-:W2:Y:S02]  /*9510*/  @!P0 SYNCS.PHASECHK.TRANS64 P0, [R3+URZ+0x70], R12 ;  /* 0x0000700c030085a7 */ /* 0x000ea400080010ff */
[----:B--2---:R-:W-:Y:S05]  /*9520*/  @!P0 BRA `(.L_x_185) ;  /* 0xfffffffc00f08947 */ /* 0x004fea000383ffff */
[----:B------:R-:W-:Y:S05]  /*9530*/  BRA `(.L_x_186) ;  /* 0xffffffb8008c7947 */ /* 0x000fea000383ffff */
.L_x_95:
[----:B------:R-:W-:Y:S07]  /*9540*/  MOV R3, UR6 ;  /* 0x0000000600037c02 */ /* 0x000fee0008000f00 */
.L_x_187:
[----:B-1----:R1:W2:Y:S02]  /*9550*/  SYNCS.PHASECHK.TRANS64.TRYWAIT P0, [R3+URZ+0x78], R12 ;  /* 0x0000780c030075a7 */ /* 0x0022a400080011ff */
[----:B--2---:R-:W-:Y:S05]  /*9560*/  @!P0 NANOSLEEP.SYNCS 0x989680 ;  /* 0x009896800000895d */ /* 0x004fea0003900000 */
[----:B------:R-:W2:Y:S02]  /*9570*/  @!P0 SYNCS.PHASECHK.TRANS64 P0, [R3+URZ+0x78], R12 ;  /* 0x0000780c030085a7 */ /* 0x000ea400080010ff */
[----:B--2---:R-:W-:Y:S05]  /*9580*/  @!P0 BRA `(.L_x_187) ;  /* 0xfffffffc00f08947 */ /* 0x004fea000383ffff */
[----:B------:R-:W-:Y:S05]  /*9590*/  BRA `(.L_x_188) ;  /* 0xffffffbc00147947 */ /* 0x000fea000383ffff */
.L_x_97:
[----:B------:R-:W-:-:S07]  /*95a0*/  MOV R0, UR6 ;  /* 0x0000000600007c02 */ /* 0x000fce0008000f00 */
.L_x_189:
[----:B-1----:R1:W4:Y:S02]  /*95b0*/  SYNCS.PHASECHK.TRANS64.TRYWAIT P0, [R0+URZ+0x60], R3 ;  /* 0x00006003000075a7 */ /* 0x00232400080011ff */
[----:B----4-:R-:W-:Y:S05]  /*95c0*/  @!P0 NANOSLEEP.SYNCS 0x989680 ;  /* 0x009896800000895d */ /* 0x010fea0003900000 */
[----:B------:R-:W4:Y:S02]  /*95d0*/  @!P0 SYNCS.PHASECHK.TRANS64 P0, [R0+URZ+0x60], R3 ;  /* 0x00006003000085a7 */ /* 0x000f2400080010ff */
[----:B----4-:R-:W-:Y:S05]  /*95e0*/  @!P0 BRA `(.L_x_189) ;  /* 0xfffffffc00f08947 */ /* 0x010fea000383ffff */
[----:B------:R-:W-:Y:S05]  /*95f0*/  BRA `(.L_x_190) ;  /* 0xffffffbc00847947 */ /* 0x000fea000383ffff */
.L_x_98:
[----:B-1----:R-:W-:-:S07]  /*9600*/  MOV R0, UR6 ;  /* 0x0000000600007c02 */ /* 0x002fce0008000f00 */
.L_x_191:
[----:B-1----:R1:W4:Y:S02]  /*9610*/  SYNCS.PHASECHK.TRANS64.TRYWAIT P0, [R0+URZ+0x68], R3 ;  /* 0x00006803000075a7 */ /* 0x00232400080011ff */
[----:B----4-:R-:W-:Y:S05]  /*9620*/  @!P0 NANOSLEEP.SYNCS 0x989680 ;  /* 0x009896800000895d */ /* 0x010fea0003900000 */
[----:B------:R-:W4:Y:S02]  /*9630*/  @!P0 SYNCS.PHASECHK.TRANS64 P0, [R0+URZ+0x68], R3 ;  /* 0x00006803000085a7 */ /* 0x000f2400080010ff */
[----:B----4-:R-:W-:Y:S05]  /*9640*/  @!P0 BRA `(.L_x_191) ;  /* 0xfffffffc00f08947 */ /* 0x010fea000383ffff */
[----:B------:R-:W-:Y:S05]  /*9650*/  BRA `(.L_x_192) ;  /* 0xffffffbc00747947 */ /* 0x000fea000383ffff */
.L_x_99:
[----:B-1----:R-:W-:-:S07]  /*9660*/  MOV R0, UR6 ;  /* 0x0000000600007c02 */ /* 0x002fce0008000f00 */
.L_x_193:
[----:B-1----:R1:W4:Y:S02]  /*9670*/  SYNCS.PHASECHK.TRANS64.TRYWAIT P0, [R0+URZ+0x70], R3 ;  /* 0x00007003000075a7 */ /* 0x00232400080011ff */
[----:B----4-:R-:W-:Y:S05]  /*9680*/  @!P0 NANOSLEEP.SYNCS 0x989680 ;  /* 0x009896800000895d */ /* 0x010fea0003900000 */
[----:B------:R-:W4:Y:S02]  /*9690*/  @!P0 SYNCS.PHASECHK.TRANS64 P0, [R0+URZ+0x70], R3 ;  /* 0x00007003000085a7 */ /* 0x000f2400080010ff */
[----:B----4-:R-:W-:Y:S05]  /*96a0*/  @!P0 BRA `(.L_x_193) ;  /* 0xfffffffc00f08947 */ /* 0x010fea000383ffff */
[----:B------:R-:W-:Y:S05]  /*96b0*/  BRA `(.L_x_194) ;  /* 0xffffffbc00647947 */ /* 0x000fea000383ffff */
.L_x_101:
[----:B--2---:R2:W4:Y:S02]  /*96c0*/  SYNCS.PHASECHK.TRANS64.TRYWAIT P0, [R0+URZ+0x90], R3 ;  /* 0x00009003000075a7 */ /* 0x00452400080011ff */
[----:B----4-:R-:W-:Y:S05]  /*96d0*/  @!P0 NANOSLEEP.SYNCS 0x989680 ;  /* 0x009896800000895d */ /* 0x010fea0003900000 */
[----:B------:R-:W4:Y:S02]  /*96e0*/  @!P0 SYNCS.PHASECHK.TRANS64 P0, [R0+URZ+0x90], R3 ;  /* 0x00009003000085a7 */ /* 0x000f2400080010ff */
[----:B----4-:R-:W-:Y:S05]  /*96f0*/  @!P0 BRA `(.L_x_101) ;  /* 0xfffffffc00f08947 */ /* 0x010fea000383ffff */
[----:B------:R-:W-:Y:S05]  /*9700*/  BRA `(.L_x_195) ;  /* 0xffffffc0002c7947 */ /* 0x000fea000383ffff */
.L_x_112:
[----:B-1----:R-:W-:Y:S04]  /*9710*/  MOV R0, UR48 ;  /* 0x0000003000007c02 */ /* 0x002fe80008000f00 */
[----:B------:R1:W3:Y:S03]  /*9720*/  SYNCS.PHASECHK.TRANS64.TRYWAIT P1, [R0+URZ+0x40], R5 ;  /* 0x00004005000075a7 */ /* 0x0002e600080211ff */
[----:B---3--:R-:W-:Y:S05]  /*9730*/  @!P1 NANOSLEEP.SYNCS 0x989680 ;  /* 0x009896800000995d */ /* 0x008fea0003900000 */
[----:B------:R-:W3:Y:S02]  /*9740*/  @!P1 SYNCS.PHASECHK.TRANS64 P1, [R0+URZ+0x40], R5 ;  /* 0x00004005000095a7 */ /* 0x000ee400080210ff */
[----:B---3--:R-:W-:Y:S05]  /*9750*/  @!P1 BRA `(.L_x_112) ;  /* 0xfffffffc00ec9947 */ /* 0x008fea000383ffff */
[----:B------:R-:W-:Y:S05]  /*9760*/  BRA `(.L_x_111) ;  /* 0xffffffcc00387947 */ /* 0x000fea000383ffff */
.L_x_114:
[----:B-1----:R1:W4:Y:S02]  /*9770*/  SYNCS.PHASECHK.TRANS64.TRYWAIT P0, [R88+URZ+0xb0], R3 ;  /* 0x0000b003580075a7 */ /* 0x00232400080011ff */
[----:B----4-:R-:W-:Y:S05]  /*9780*/  @!P0 NANOSLEEP.SYNCS 0x989680 ;  /* 0x009896800000895d */ /* 0x010fea0003900000 */
[----:B------:R-:W4:Y:S02]  /*9790*/  @!P0 SYNCS.PHASECHK.TRANS64 P0, [R88+URZ+0xb0], R3 ;  /* 0x0000b003580085a7 */ /* 0x000f2400080010ff */
[----:B----4-:R-:W-:Y:S05]  /*97a0*/  @!P0 BRA `(.L_x_114) ;  /* 0xfffffffc00f08947 */ /* 0x010fea000383ffff */
[----:B------:R-:W-:Y:S05]  /*97b0*/  BRA `(.L_x_113) ;  /* 0xffffffcc00607947 */ /* 0x000fea000383ffff */
.L_x_123:
[----:B-1----:R1:W2:Y:S02]  /*97c0*/  SYNCS.PHASECHK.TRANS64.TRYWAIT P0, [R3+URZ+0x40], R0 ;  /* 0x00004000030075a7 */ /* 0x0022a400080011ff */
[----:B--2---:R-:W-:Y:S05]  /*97d0*/  @!P0 NANOSLEEP.SYNCS 0x989680 ;  /* 0x009896800000895d */ /* 0x004fea0003900000 */
[----:B------:R-:W2:Y:S02]  /*97e0*/  @!P0 SYNCS.PHASECHK.TRANS64 P0, [R3+URZ+0x40], R0 ;  /* 0x00004000030085a7 */ /* 0x000ea400080010ff */
[----:B--2---:R-:W-:Y:S05]  /*97f0*/  @!P0 BRA `(.L_x_123) ;  /* 0xfffffffc00f08947 */ /* 0x004fea000383ffff */
[----:B------:R-:W-:Y:S05]  /*9800*/  BRA `(.L_x_122) ;  /* 0xffffffd4007c7947 */ /* 0x000fea000383ffff */
.L_x_131:
[----:B-1----:R1:W2:Y:S02]  /*9810*/  SYNCS.PHASECHK.TRANS64.TRYWAIT P0, [R92+URZ+0x40], R5 ;  /* 0x000040055c0075a7 */ /* 0x0022a400080011ff */
[----:B--2---:R-:W-:Y:S05]  /*9820*/  @!P0 NANOSLEEP.SYNCS 0x989680 ;  /* 0x009896800000895d */ /* 0x004fea0003900000 */
[----:B------:R-:W2:Y:S02]  /*9830*/  @!P0 SYNCS.PHASECHK.TRANS64 P0, [R92+URZ+0x40], R5 ;  /* 0x000040055c0085a7 */ /* 0x000ea400080010ff */
[----:B--2---:R-:W-:Y:S05]  /*9840*/  @!P0 BRA `(.L_x_131) ;  /* 0xfffffffc00f08947 */ /* 0x004fea000383ffff */
[----:B------:R-:W-:Y:S05]  /*9850*/  BRA `(.L_x_130) ;  /* 0xffffffdc00bc7947 */ /* 0x000fea000383ffff */
.L_x_139:
[----:B-1----:R1:W2:Y:S02]  /*9860*/  SYNCS.PHASECHK.TRANS64.TRYWAIT P0, [R92+URZ+0x40], R5 ;  /* 0x000040055c0075a7 */ /* 0x0022a400080011ff */
[----:B--2---:R-:W-:Y:S05]  /*9870*/  @!P0 NANOSLEEP.SYNCS 0x989680 ;  /* 0x009896800000895d */ /* 0x004fea0003900000 */
[----:B------:R-:W2:Y:S02]  /*9880*/  @!P0 SYNCS.PHASECHK.TRANS64 P0, [R92+URZ+0x40], R5 ;  /* 0x000040055c0085a7 */ /* 0x000ea400080010ff */
[----:B--2---:R-:W-:Y:S05]  /*9890*/  @!P0 BRA `(.L_x_139) ;  /* 0xfffffffc00f08947 */ /* 0x004fea000383ffff */
[----:B------:R-:W-:Y:S05]  /*98a0*/  BRA `(.L_x_138) ;  /* 0xffffffe400fc7947 */ /* 0x000fea000383ffff */
        .weak           $__internal_0_$__cuda_sm10x_tcgen05_guardrail_trap_col_being_dealloced_not_returned_by_alloc
        .type           $__internal_0_$__cuda_sm10x_tcgen05_guardrail_trap_col_being_dealloced_not_returned_by_alloc,@function
        .size           $__internal_0_$__cuda_sm10x_tcgen05_guardrail_trap_col_being_dealloced_not_returned_by_alloc,($__internal_1_$__cuda_sm10x_tcgen05_guardrail_trap_phase_invalid_during_alloc - $__internal_0_$__cuda_sm10x_tcgen05_guardrail_trap_col_being_dealloced_not_returned_by_alloc)
$__internal_0_$__cuda_sm10x_tcgen05_guardrail_trap_col_being_dealloced_not_returned_by_alloc:
[----:B------:R-:W-:Y:S05]  /*98b0*/  BPT.TRAP 0x1 ;  /* 0x000000040000795c */ /* 0x000fea0000300000 */
[----:B------:R-:W-:-:S04]  /*98c0*/  HFMA2 R3, -RZ, RZ, 0, 0 ;  /* 0x00000000ff037431 */ /* 0x000fc800000001ff */
[----:B------:R-:W-:Y:S05]  /*98d0*/  RET.REL.NODEC R2 `(_ZN7cutlass13device_kernelINS_4gemm6kernel13GemmUniversalIN4cute5tupleIJiiiiEEENS1_10collective13CollectiveMmaINS1_35MainloopSm100TmaUmmaWarpSpecializedILi4ELi2ELi4ENS5_IJNS4_1CILi2EEENSA_ILi1EEESC_EEEEENS5_IJNSA_ILi256EEENSA_ILi64EEESG_EEENS_10tfloat32_tENS5_IJlSC_lEEESI_SJ_NS4_8TiledMMAINS4_8MMA_AtomIJNS4_23SM100_MMA_TF32_2x1SM_SSISI_SI_fLi256ELi64ELNS4_4UMMA5MajorE0ELSO_0ELNSN_7ScaleInE0ELSP_0EEEEEENS4_6LayoutINS5_IJSC_SC_SC_EEENS5_IJNSA_ILi0EEESU_SU_EEEEENS5_IJNS4_10UnderscoreESX_SX_EEEEENS4_18SM100_TMA_2SM_LOADENS4_14ComposedLayoutINS4_7SwizzleILi3ELi4ELi3EEENS4_18smem_ptr_flag_bitsILi32EEENSS_INS5_IJNSA_ILi8EEENSA_ILi32EEEEEENS5_IJS17_SC_EEEEEEEvNS4_8identityES10_S1B_vS1C_EENS_8epilogue10collective18CollectiveEpilogueINS1E_23Sm100TmaWarpSpecializedILi4ELi2ELi16ELb1ELb0EEEJNS5_IJNSA_ILi128EEESG_SG_EEENS5_IJNSS_IS1J_SC_EENSS_INSA_ILi16EEESC_EEEEESI_SJ_SI_SJ_NS1E_6fusion15FusionCallbacksIS1I_NS1P_17LinearCombinationISI_fSI_fLNS_15FloatRoundStyleE2EEES1K_S1O_JEEENS4_5SM1004TMEM4LOAD26SM100_TMEM_LOAD_32dp32b16xENS4_13SM90_TMA_LOADENS11_INS12_ILi2ELi4ELi3EEES15_NSS_INS5_IJS16_S1M_EEENS5_IJS1M_SC_EEEEEEENS4_39AutoVectorizingCopyWithAssumedAlignmentILi128EEENS4_14SM90_TMA_STOREES24_S26_S26_EEEvvEEEEvNT_6ParamsE) ;  /* 0xffffff6402c87950 */ /* 0x000fea0003c3ffff */
        .weak           $__internal_1_$__cuda_sm10x_tcgen05_guardrail_trap_phase_invalid_during_alloc
        .type           $__internal_1_$__cuda_sm10x_tcgen05_guardrail_trap_phase_invalid_during_alloc,@function
        .size           $__internal_1_$__cuda_sm10x_tcgen05_guardrail_trap_phase_invalid_during_alloc,($__internal_2_$__cuda_sm10x_tcgen05_guardrail_trap_unallocated_columns_being_dealloced - $__internal_1_$__cuda_sm10x_tcgen05_guardrail_trap_phase_invalid_during_alloc)
$__internal_1_$__cuda_sm10x_tcgen05_guardrail_trap_phase_invalid_during_alloc:
[----:B------:R-:W-:Y:S05]  /*98e0*/  BPT.TRAP 0x1 ;  /* 0x000000040000795c */ /* 0x000fea0000300000 */
[----:B------:R-:W-:-:S04]  /*98f0*/  MOV R3, 0x0 ;  /* 0x0000000000037802 */ /* 0x000fc80000000f00 */
[----:B------:R-:W-:Y:S05]  /*9900*/  RET.REL.NODEC R2 `(_ZN7cutlass13device_kernelINS_4gemm6kernel13GemmUniversalIN4cute5tupleIJiiiiEEENS1_10collective13CollectiveMmaINS1_35MainloopSm100TmaUmmaWarpSpecializedILi4ELi2ELi4ENS5_IJNS4_1CILi2EEENSA_ILi1EEESC_EEEEENS5_IJNSA_ILi256EEENSA_ILi64EEESG_EEENS_10tfloat32_tENS5_IJlSC_lEEESI_SJ_NS4_8TiledMMAINS4_8MMA_AtomIJNS4_23SM100_MMA_TF32_2x1SM_SSISI_SI_fLi256ELi64ELNS4_4UMMA5MajorE0ELSO_0ELNSN_7ScaleInE0ELSP_0EEEEEENS4_6LayoutINS5_IJSC_SC_SC_EEENS5_IJNSA_ILi0EEESU_SU_EEEEENS5_IJNS4_10UnderscoreESX_SX_EEEEENS4_18SM100_TMA_2SM_LOADENS4_14ComposedLayoutINS4_7SwizzleILi3ELi4ELi3EEENS4_18smem_ptr_flag_bitsILi32EEENSS_INS5_IJNSA_ILi8EEENSA_ILi32EEEEEENS5_IJS17_SC_EEEEEEEvNS4_8identityES10_S1B_vS1C_EENS_8epilogue10collective18CollectiveEpilogueINS1E_23Sm100TmaWarpSpecializedILi4ELi2ELi16ELb1ELb0EEEJNS5_IJNSA_ILi128EEESG_SG_EEENS5_IJNSS_IS1J_SC_EENSS_INSA_ILi16EEESC_EEEEESI_SJ_SI_SJ_NS1E_6fusion15FusionCallbacksIS1I_NS1P_17LinearCombinationISI_fSI_fLNS_15FloatRoundStyleE2EEES1K_S1O_JEEENS4_5SM1004TMEM4LOAD26SM100_TMEM_LOAD_32dp32b16xENS4_13SM90_TMA_LOADENS11_INS12_ILi2ELi4ELi3EEES15_NSS_INS5_IJS16_S1M_EEENS5_IJS1M_SC_EEEEEEENS4_39AutoVectorizingCopyWithAssumedAlignmentILi128EEENS4_14SM90_TMA_STOREES24_S26_S26_EEEvvEEEEvNT_6ParamsE) ;  /* 0xffffff6402bc7950 */ /* 0x000fea0003c3ffff */
        .weak           $__internal_2_$__cuda_sm10x_tcgen05_guardrail_trap_unallocated_columns_being_dealloced
        .type           $__internal_2_$__cuda_sm10x_tcgen05_guardrail_trap_unallocated_columns_being_dealloced,@function
        .size           $__internal_2_$__cuda_sm10x_tcgen05_guardrail_trap_unallocated_columns_being_dealloced,(.L_x_197 - $__internal_2_$__cuda_sm10x_tcgen05_guardrail_trap_unallocated_columns_being_dealloced)
$__internal_2_$__cuda_sm10x_tcgen05_guardrail_trap_unallocated_columns_being_dealloced:
[----:B------:R-:W-:Y:S05]  /*9910*/  BPT.TRAP 0x1 ;  /* 0x000000040000795c */ /* 0x000fea0000300000 */
[----:B------:R-:W-:-:S04]  /*9920*/  HFMA2 R3, -RZ, RZ, 0, 0 ;  /* 0x00000000ff037431 */ /* 0x000fc800000001ff */
[----:B------:R-:W-:Y:S05]  /*9930*/  RET.REL.NODEC R2 `(_ZN7cutlass13device_kernelINS_4gemm6kernel13GemmUniversalIN4cute5tupleIJiiiiEEENS1_10collective13CollectiveMmaINS1_35MainloopSm100TmaUmmaWarpSpecializedILi4ELi2ELi4ENS5_IJNS4_1CILi2EEENSA_ILi1EEESC_EEEEENS5_IJNSA_ILi256EEENSA_ILi64EEESG_EEENS_10tfloat32_tENS5_IJlSC_lEEESI_SJ_NS4_8TiledMMAINS4_8MMA_AtomIJNS4_23SM100_MMA_TF32_2x1SM_SSISI_SI_fLi256ELi64ELNS4_4UMMA5MajorE0ELSO_0ELNSN_7ScaleInE0ELSP_0EEEEEENS4_6LayoutINS5_IJSC_SC_SC_EEENS5_IJNSA_ILi0EEESU_SU_EEEEENS5_IJNS4_10UnderscoreESX_SX_EEEEENS4_18SM100_TMA_2SM_LOADENS4_14ComposedLayoutINS4_7SwizzleILi3ELi4ELi3EEENS4_18smem_ptr_flag_bitsILi32EEENSS_INS5_IJNSA_ILi8EEENSA_ILi32EEEEEENS5_IJS17_SC_EEEEEEEvNS4_8identityES10_S1B_vS1C_EENS_8epilogue10collective18CollectiveEpilogueINS1E_23Sm100TmaWarpSpecializedILi4ELi2ELi16ELb1ELb0EEEJNS5_IJNSA_ILi128EEESG_SG_EEENS5_IJNSS_IS1J_SC_EENSS_INSA_ILi16EEESC_EEEEESI_SJ_SI_SJ_NS1E_6fusion15FusionCallbacksIS1I_NS1P_17LinearCombinationISI_fSI_fLNS_15FloatRoundStyleE2EEES1K_S1O_JEEENS4_5SM1004TMEM4LOAD26SM100_TMEM_LOAD_32dp32b16xENS4_13SM90_TMA_LOADENS11_INS12_ILi2ELi4ELi3EEES15_NSS_INS5_IJS16_S1M_EEENS5_IJS1M_SC_EEEEEEENS4_39AutoVectorizingCopyWithAssumedAlignmentILi128EEENS4_14SM90_TMA_STOREES24_S26_S26_EEEvvEEEEvNT_6ParamsE) ;  /* 0xffffff6402b07950 */ /* 0x000fea0003c3ffff */
.L_x_196:
[----:B------:R-:W-:-:S00]  /*9940*/  BRA `(.L_x_196) ;  /* 0xfffffffc00fc7947 */ /* 0x000fc0000383ffff */
[----:B------:R-:W-:-:S00]  /*9950*/  NOP ;  /* 0x0000000000007918 */ /* 0x000fc00000000000 */
        /* <DEDUP_REMOVED lines=10> */
.L_x_197:


//--------------------- .nv.global.init           --------------------------
	.section	.nv.global.init,"aw",@progbits
.nv.global.init:
	.type		$str$27,@object
	.size		$str$27,($str$28 - $str$27)
$str$27:
        /*0000*/ 	.byte	0x28, 0x61, 0x64, 0x64, 0x72, 0x65, 0x73, 0x73, 0x20, 0x26, 0x20, 0x6d, 0x61, 0x73, 0x6b, 0x29
        /*0010*/ 	.byte	0x20, 0x3d, 0x3d, 0x20, 0x30, 0x00
	.type		$str$28,@object
	.size		$str$28,($str$26 - $str$28)
$str$28:
        /*0016*/ 	.byte	0x2f, 0x74, 0x6d, 0x70, 0x2f, 0x63, 0x75, 0x74, 0x6c, 0x61, 0x73, 0x73, 0x5f, 0x73, 0x77, 0x65
        /*0026*/ 	.byte	0x65, 0x70, 0x5f, 0x73, 0x72, 0x63, 0x2f, 0x69, 0x6e, 0x63, 0x6c, 0x75, 0x64, 0x65, 0x2f, 0x63
        /*0036*/ 	.byte	0x75, 0x74, 0x65, 0x2f, 0x70, 0x6f, 0x69, 0x6e, 0x74, 0x65, 0x72, 0x5f, 0x66, 0x6c, 0x61, 0x67
        /*0046*/ 	.byte	0x67, 0x65, 0x64, 0x2e, 0x68, 0x70, 0x70, 0x00
	.type		$str$26,@object
	.size		$str$26,($str$25 - $str$26)
$str$26:
        /*004e*/ 	.byte	0x2f, 0x74, 0x6d, 0x70, 0x2f, 0x63, 0x75, 0x74, 0x6c, 0x61, 0x73, 0x73, 0x5f, 0x73, 0x77, 0x65
        /*005e*/ 	.byte	0x65, 0x70, 0x5f, 0x73, 0x72, 0x63, 0x2f, 0x69, 0x6e, 0x63, 0x6c, 0x75, 0x64, 0x65, 0x2f, 0x63
        /*006e*/ 	.byte	0x75, 0x74, 0x65, 0x2f, 0x61, 0x74, 0x6f, 0x6d, 0x2f, 0x63, 0x6f, 0x70, 0x79, 0x5f, 0x74, 0x72
        /*007e*/ 	.byte	0x61, 0x69, 0x74, 0x73, 0x5f, 0x73, 0x6d, 0x31, 0x30, 0x30, 0x2e, 0x68, 0x70, 0x70, 0x00
	.type		$str$25,@object
	.size		$str$25,(__unnamed_1 - $str$25)
$str$25:
        /*008d*/ 	.byte	0x28, 0x28, 0x75, 0x69, 0x6e, 0x74, 0x33, 0x32, 0x5f, 0x74, 0x28, 0x74, 0x68, 0x72, 0x65, 0x61
        /*009d*/ 	.byte	0x64, 0x49, 0x64, 0x78, 0x2e, 0x78, 0x29, 0x20, 0x2f, 0x20, 0x33, 0x32, 0x29, 0x20, 0x25, 0x20
        /*00ad*/ 	.byte	0x34, 0x29, 0x20, 0x3d, 0x3d, 0x20, 0x28, 0x28, 0x28, 0x74, 0x6d, 0x65, 0x6d, 0x5f, 0x61, 0x64
        /*00bd*/ 	.byte	0x64, 0x72, 0x20, 0x3e, 0x3e, 0x20, 0x31, 0x36, 0x29, 0x20, 0x2f, 0x20, 0x33, 0x32, 0x29, 0x20
        /*00cd*/ 	.byte	0x25, 0x20, 0x34, 0x29, 0x00
	.type		__unnamed_1,@object
	.size		__unnamed_1,(__unnamed_2 - __unnamed_1)
__unnamed_1:
        /*00d2*/ 	.byte	0x61, 0x75, 0x74, 0x6f, 0x20, 0x63, 0x75, 0x74, 0x65, 0x3a, 0x3a, 0x61, 0x73, 0x5f, 0x70, 0x6f
        /* <DEDUP_REMOVED lines=24> */
        /*0262*/ 	.byte	0x32, 0x30, 0x34, 0x38, 0x3e, 0x3e, 0x3e, 0x3e, 0x5d, 0x00
	.type		__unnamed_2,@object
	.size		__unnamed_2,(.L_2 - __unnamed_2)
__unnamed_2:
        /* <DEDUP_REMOVED lines=42> */
        /*050c*/ 	.byte	0x3e, 0x5d, 0x00
.L_2:


//--------------------- .nv.shared._ZN7cutlass13device_kernelINS_4gemm6kernel13GemmUniversalIN4cute5tupleIJiiiiEEENS1_10collective13CollectiveMmaINS1_35MainloopSm100TmaUmmaWarpSpecializedILi4ELi2ELi4ENS5_IJNS4_1CILi2EEENSA_ILi1EEESC_EEEEENS5_IJNSA_ILi256EEENSA_ILi64EEESG_EEENS_10tfloat32_tENS5_IJlSC_lEEESI_SJ_NS4_8TiledMMAINS4_8MMA_AtomIJNS4_23SM100_MMA_TF32_2x1SM_SSISI_SI_fLi256ELi64ELNS4_4UMMA5MajorE0ELSO_0ELNSN_7ScaleInE0ELSP_0EEEEEENS4_6LayoutINS5_IJSC_SC_SC_EEENS5_IJNSA_ILi0EEESU_SU_EEEEENS5_IJNS4_10UnderscoreESX_SX_EEEEENS4_18SM100_TMA_2SM_LOADENS4_14ComposedLayoutINS4_7SwizzleILi3ELi4ELi3EEENS4_18smem_ptr_flag_bitsILi32EEENSS_INS5_IJNSA_ILi8EEENSA_ILi32EEEEEENS5_IJS17_SC_EEEEEEEvNS4_8identityES10_S1B_vS1C_EENS_8epilogue10collective18CollectiveEpilogueINS1E_23Sm100TmaWarpSpecializedILi4ELi2ELi16ELb1ELb0EEEJNS5_IJNSA_ILi128EEESG_SG_EEENS5_IJNSS_IS1J_SC_EENSS_INSA_ILi16EEESC_EEEEESI_SJ_SI_SJ_NS1E_6fusion15FusionCallbacksIS1I_NS1P_17LinearCombinationISI_fSI_fLNS_15FloatRoundStyleE2EEES1K_S1O_JEEENS4_5SM1004TMEM4LOAD26SM100_TMEM_LOAD_32dp32b16xENS4_13SM90_TMA_LOADENS11_INS12_ILi2ELi4ELi3EEES15_NSS_INS5_IJS16_S1M_EEENS5_IJS1M_SC_EEEEEEENS4_39AutoVectorizingCopyWithAssumedAlignmentILi128EEENS4_14SM90_TMA_STOREES24_S26_S26_EEEvvEEEEvNT_6ParamsE --------------------------
	.section	.nv.shared._ZN7cutlass13device_kernelINS_4gemm6kernel13GemmUniversalIN4cute5tupleIJiiiiEEENS1_10collective13CollectiveMmaINS1_35MainloopSm100TmaUmmaWarpSpecializedILi4ELi2ELi4ENS5_IJNS4_1CILi2EEENSA_ILi1EEESC_EEEEENS5_IJNSA_ILi256EEENSA_ILi64EEESG_EEENS_10tfloat32_tENS5_IJlSC_lEEESI_SJ_NS4_8TiledMMAINS4_8MMA_AtomIJNS4_23SM100_MMA_TF32_2x1SM_SSISI_SI_fLi256ELi64ELNS4_4UMMA5MajorE0ELSO_0ELNSN_7ScaleInE0ELSP_0EEEEEENS4_6LayoutINS5_IJSC_SC_SC_EEENS5_IJNSA_ILi0EEESU_SU_EEEEENS5_IJNS4_10UnderscoreESX_SX_EEEEENS4_18SM100_TMA_2SM_LOADENS4_14ComposedLayoutINS4_7SwizzleILi3ELi4ELi3EEENS4_18smem_ptr_flag_bitsILi32EEENSS_INS5_IJNSA_ILi8EEENSA_ILi32EEEEEENS5_IJS17_SC_EEEEEEEvNS4_8identityES10_S1B_vS1C_EENS_8epilogue10collective18CollectiveEpilogueINS1E_23Sm100TmaWarpSpecializedILi4ELi2ELi16ELb1ELb0EEEJNS5_IJNSA_ILi128EEESG_SG_EEENS5_IJNSS_IS1J_SC_EENSS_INSA_ILi16EEESC_EEEEESI_SJ_SI_SJ_NS1E_6fusion15FusionCallbacksIS1I_NS1P_17LinearCombinationISI_fSI_fLNS_15FloatRoundStyleE2EEES1K_S1O_JEEENS4_5SM1004TMEM4LOAD26SM100_TMEM_LOAD_32dp32b16xENS4_13SM90_TMA_LOADENS11_INS12_ILi2ELi4ELi3EEES15_NSS_INS5_IJS16_S1M_EEENS5_IJS1M_SC_EEEEEEENS4_39AutoVectorizingCopyWithAssumedAlignmentILi128EEENS4_14SM90_TMA_STOREES24_S26_S26_EEEvvEEEEvNT_6ParamsE,"aw",@nobits
	.sectionflags	@""
	.align	16
	.zero		1024


//--------------------- .nv.shared.reserved.0     --------------------------
	.section	.nv.shared.reserved.0,"aw",@nobits
	.weak		__nv_reservedSMEM_offset_0_alias
	.size		__nv_reservedSMEM_offset_0_alias, 0, 64
	.other		__nv_reservedSMEM_offset_0_alias,@"STO_CUDA_RESERVED_SHARED STV_DEFAULT"
__nv_reservedSMEM_offset_0_alias:
	.zero		0
.nv.shared.reserved.0:
	.zero		64
	.weak		__nv_reservedSMEM_tcgen05_partition
	.type		__nv_reservedSMEM_tcgen05_partition,@object
	.size		__nv_reservedSMEM_tcgen05_partition,(.L_0 - __nv_reservedSMEM_tcgen05_partition)
__nv_reservedSMEM_tcgen05_partition:
	.zero		32
.L_0:


//--------------------- .nv.global                --------------------------
	.section	.nv.global,"aw",@nobits
.nv.global:
	.type		_ZN40_INTERNAL_40c3d25f_4_k_cu_f7c9bd0b_112304cute1_E,@object
	.size		_ZN40_INTERNAL_40c3d25f_4_k_cu_f7c9bd0b_112304cute1_E,(_ZN40_INTERNAL_40c3d25f_4_k_cu_f7c9bd0b_112304cuda3std3__45__cpo6cbeginE - _ZN40_INTERNAL_40c3d25f_4_k_cu_f7c9bd0b_112304cute1_E)
_ZN40_INTERNAL_40c3d25f_4_k_cu_f7c9bd0b_112304cute1_E:
	.zero		1
	.type		_ZN40_INTERNAL_40c3d25f_4_k_cu_f7c9bd0b_112304cuda3std3__45__cpo6cbeginE,@object
	.size		_ZN40_INTERNAL_40c3d25f_4_k_cu_f7c9bd0b_112304cuda3std3__45__cpo6cbeginE,(_ZN40_INTERNAL_40c3d25f_4_k_cu_f7c9bd0b_112304cuda3std3__48in_placeE - _ZN40_INTERNAL_40c3d25f_4_k_cu_f7c9bd0b_112304cuda3std3__45__cpo6cbeginE)
_ZN40_INTERNAL_40c3d25f_4_k_cu_f7c9bd0b_112304cuda3std3__45__cpo6cbeginE:
	.zero		1
	.type		_ZN40_INTERNAL_40c3d25f_4_k_cu_f7c9bd0b_112304cuda3std3__48in_placeE,@object
	.size		_ZN40_INTERNAL_40c3d25f_4_k_cu_f7c9bd0b_112304cuda3std3__48in_placeE,(_ZN40_INTERNAL_40c3d25f_4_k_cu_f7c9bd0b_112304cuda3std6ranges3__45__cpo9iter_moveE - _ZN40_INTERNAL_40c3d25f_4_k_cu_f7c9bd0b_112304cuda3std3__48in_placeE)
_ZN40_INTERNAL_40c3d25f_4_k_cu_f7c9bd0b_112304cuda3std3__48in_placeE:
	.zero		1
	.type		_ZN40_INTERNAL_40c3d25f_4_k_cu_f7c9bd0b_112304cuda3std6ranges3__45__cpo9iter_moveE,@object
	.size		_ZN40_INTERNAL_40c3d25f_4_k_cu_f7c9bd0b_112304cuda3std6ranges3__45__cpo9iter_moveE,(_ZN40_INTERNAL_40c3d25f_4_k_cu_f7c9bd0b_112304cuda3std3__45__cpo5beginE - _ZN40_INTERNAL_40c3d25f_4_k_cu_f7c9bd0b_112304cuda3std6ranges3__45__cpo9iter_moveE)
_ZN40_INTERNAL_40c3d25f_4_k_cu_f7c9bd0b_112304cuda3std6ranges3__45__cpo9iter_moveE:
	.zero		1
	.type		_ZN40_INTERNAL_40c3d25f_4_k_cu_f7c9bd0b_112304cuda3std3__45__cpo5beginE,@object
	.size		_ZN40_INTERNAL_40c3d25f_4_k_cu_f7c9bd0b_112304cuda3std3__45__cpo5beginE,(_ZN40_INTERNAL_40c3d25f_4_k_cu_f7c9bd0b_112304cuda3std3__442_GLOBAL__N__40c3d25f_4_k_cu_f7c9bd0b_112306ignoreE - _ZN40_INTERNAL_40c3d25f_4_k_cu_f7c9bd0b_112304cuda3std3__45__cpo5beginE)
_ZN40_INTERNAL_40c3d25f_4_k_cu_f7c9bd0b_112304cuda3std3__45__cpo5beginE:
	.zero		1
	.type		_ZN40_INTERNAL_40c3d25f_4_k_cu_f7c9bd0b_112304cuda3std3__442_GLOBAL__N__40c3d25f_4_k_cu_f7c9bd0b_112306ignoreE,@object
	.size		_ZN40_INTERNAL_40c3d25f_4_k_cu_f7c9bd0b_112304cuda3std3__442_GLOBAL__N__40c3d25f_4_k_cu_f7c9bd0b_112306ignoreE,(_ZN40_INTERNAL_40c3d25f_4_k_cu_f7c9bd0b_112304cute7productE - _ZN40_INTERNAL_40c3d25f_4_k_cu_f7c9bd0b_112304cuda3std3__442_GLOBAL__N__40c3d25f_4_k_cu_f7c9bd0b_112306ignoreE)
_ZN40_INTERNAL_40c3d25f_4_k_cu_f7c9bd0b_112304cuda3std3__442_GLOBAL__N__40c3d25f_4_k_cu_f7c9bd0b_112306ignoreE:
	.zero		1
	.type		_ZN40_INTERNAL_40c3d25f_4_k_cu_f7c9bd0b_112304cute7productE,@object
	.size		_ZN40_INTERNAL_40c3d25f_4_k_cu_f7c9bd0b_112304cute7productE,(_ZN40_INTERNAL_40c3d25f_4_k_cu_f7c9bd0b_112304cuda3std3__45__cpo3endE - _ZN40_INTERNAL_40c3d25f_4_k_cu_f7c9bd0b_112304cute7productE)
_ZN40_INTERNAL_40c3d25f_4_k_cu_f7c9bd0b_112304cute7productE:
	.zero		1
	.type		_ZN40_INTERNAL_40c3d25f_4_k_cu_f7c9bd0b_112304cuda3std3__45__cpo3endE,@object
	.size		_ZN40_INTERNAL_40c3d25f_4_k_cu_f7c9bd0b_112304cuda3std3__45__cpo3endE,(_ZN40_INTERNAL_40c3d25f_4_k_cu_f7c9bd0b_112304cuda3std3__419piecewise_constructE - _ZN40_INTERNAL_40c3d25f_4_k_cu_f7c9bd0b_112304cuda3std3__45__cpo3endE)
_ZN40_INTERNAL_40c3d25f_4_k_cu_f7c9bd0b_112304cuda3std3__45__cpo3endE:
	.zero		1
	.type		_ZN40_INTERNAL_40c3d25f_4_k_cu_f7c9bd0b_112304cuda3std3__419piecewise_constructE,@object
	.size		_ZN40_INTERNAL_40c3d25f_4_k_cu_f7c9bd0b_112304cuda3std3__419piecewise_constructE,(_ZN40_INTERNAL_40c3d25f_4_k_cu_f7c9bd0b_112304cuda3std3__45__cpo4cendE - _ZN40_INTERNAL_40c3d25f_4_k_cu_f7c9bd0b_112304cuda3std3__419piecewise_constructE)
_ZN40_INTERNAL_40c3d25f_4_k_cu_f7c9bd0b_112304cuda3std3__419piecewise_constructE:
	.zero		1
	.type		_ZN40_INTERNAL_40c3d25f_4_k_cu_f7c9bd0b_112304cuda3std3__45__cpo4cendE,@object
	.size		_ZN40_INTERNAL_40c3d25f_4_k_cu_f7c9bd0b_112304cuda3std3__45__cpo4cendE,(_ZN40_INTERNAL_40c3d25f_4_k_cu_f7c9bd0b_112304cuda3std6ranges3__45__cpo4swapE - _ZN40_INTERNAL_40c3d25f_4_k_cu_f7c9bd0b_112304cuda3std3__45__cpo4cendE)
_ZN40_INTERNAL_40c3d25f_4_k_cu_f7c9bd0b_112304cuda3std3__45__cpo4cendE:
	.zero		1
	.type		_ZN40_INTERNAL_40c3d25f_4_k_cu_f7c9bd0b_112304cuda3std6ranges3__45__cpo4swapE,@object
	.size		_ZN40_INTERNAL_40c3d25f_4_k_cu_f7c9bd0b_112304cuda3std6ranges3__45__cpo4swapE,(.L_10 - _ZN40_INTERNAL_40c3d25f_4_k_cu_f7c9bd0b_112304cuda3std6ranges3__45__cpo4swapE)
_ZN40_INTERNAL_40c3d25f_4_k_cu_f7c9bd0b_112304cuda3std6ranges3__45__cpo4swapE:
	.zero		1
.L_10:


//--------------------- .nv.constant0._ZN7cutlass13device_kernelINS_4gemm6kernel13GemmUniversalIN4cute5tupleIJiiiiEEENS1_10collective13CollectiveMmaINS1_35MainloopSm100TmaUmmaWarpSpecializedILi4ELi2ELi4ENS5_IJNS4_1CILi2EEENSA_ILi1EEESC_EEEEENS5_IJNSA_ILi256EEENSA_ILi64EEESG_EEENS_10tfloat32_tENS5_IJlSC_lEEESI_SJ_NS4_8TiledMMAINS4_8MMA_AtomIJNS4_23SM100_MMA_TF32_2x1SM_SSISI_SI_fLi256ELi64ELNS4_4UMMA5MajorE0ELSO_0ELNSN_7ScaleInE0ELSP_0EEEEEENS4_6LayoutINS5_IJSC_SC_SC_EEENS5_IJNSA_ILi0EEESU_SU_EEEEENS5_IJNS4_10UnderscoreESX_SX_EEEEENS4_18SM100_TMA_2SM_LOADENS4_14ComposedLayoutINS4_7SwizzleILi3ELi4ELi3EEENS4_18smem_ptr_flag_bitsILi32EEENSS_INS5_IJNSA_ILi8EEENSA_ILi32EEEEEENS5_IJS17_SC_EEEEEEEvNS4_8identityES10_S1B_vS1C_EENS_8epilogue10collective18CollectiveEpilogueINS1E_23Sm100TmaWarpSpecializedILi4ELi2ELi16ELb1ELb0EEEJNS5_IJNSA_ILi128EEESG_SG_EEENS5_IJNSS_IS1J_SC_EENSS_INSA_ILi16EEESC_EEEEESI_SJ_SI_SJ_NS1E_6fusion15FusionCallbacksIS1I_NS1P_17LinearCombinationISI_fSI_fLNS_15FloatRoundStyleE2EEES1K_S1O_JEEENS4_5SM1004TMEM4LOAD26SM100_TMEM_LOAD_32dp32b16xENS4_13SM90_TMA_LOADENS11_INS12_ILi2ELi4ELi3EEES15_NSS_INS5_IJS16_S1M_EEENS5_IJS1M_SC_EEEEEEENS4_39AutoVectorizingCopyWithAssumedAlignmentILi128EEENS4_14SM90_TMA_STOREES24_S26_S26_EEEvvEEEEvNT_6ParamsE --------------------------
	.section	.nv.constant0._ZN7cutlass13device_kernelINS_4gemm6kernel13GemmUniversalIN4cute5tupleIJiiiiEEENS1_10collective13CollectiveMmaINS1_35MainloopSm100TmaUmmaWarpSpecializedILi4ELi2ELi4ENS5_IJNS4_1CILi2EEENSA_ILi1EEESC_EEEEENS5_IJNSA_ILi256EEENSA_ILi64EEESG_EEENS_10tfloat32_tENS5_IJlSC_lEEESI_SJ_NS4_8TiledMMAINS4_8MMA_AtomIJNS4_23SM100_MMA_TF32_2x1SM_SSISI_SI_fLi256ELi64ELNS4_4UMMA5MajorE0ELSO_0ELNSN_7ScaleInE0ELSP_0EEEEEENS4_6LayoutINS5_IJSC_SC_SC_EEENS5_IJNSA_ILi0EEESU_SU_EEEEENS5_IJNS4_10UnderscoreESX_SX_EEEEENS4_18SM100_TMA_2SM_LOADENS4_14ComposedLayoutINS4_7SwizzleILi3ELi4ELi3EEENS4_18smem_ptr_flag_bitsILi32EEENSS_INS5_IJNSA_ILi8EEENSA_ILi32EEEEEENS5_IJS17_SC_EEEEEEEvNS4_8identityES10_S1B_vS1C_EENS_8epilogue10collective18CollectiveEpilogueINS1E_23Sm100TmaWarpSpecializedILi4ELi2ELi16ELb1ELb0EEEJNS5_IJNSA_ILi128EEESG_SG_EEENS5_IJNSS_IS1J_SC_EENSS_INSA_ILi16EEESC_EEEEESI_SJ_SI_SJ_NS1E_6fusion15FusionCallbacksIS1I_NS1P_17LinearCombinationISI_fSI_fLNS_15FloatRoundStyleE2EEES1K_S1O_JEEENS4_5SM1004TMEM4LOAD26SM100_TMEM_LOAD_32dp32b16xENS4_13SM90_TMA_LOADENS11_INS12_ILi2ELi4ELi3EEES15_NSS_INS5_IJS16_S1M_EEENS5_IJS1M_SC_EEEEEEENS4_39AutoVectorizingCopyWithAssumedAlignmentILi128EEENS4_14SM90_TMA_STOREES24_S26_S26_EEEvvEEEEvNT_6ParamsE,"a",@progbits
	.sectionflags	@""
	.align	4
.nv.constant0._ZN7cutlass13device_kernelINS_4gemm6kernel13GemmUniversalIN4cute5tupleIJiiiiEEENS1_10collective13CollectiveMmaINS1_35MainloopSm100TmaUmmaWarpSpecializedILi4ELi2ELi4ENS5_IJNS4_1CILi2EEENSA_ILi1EEESC_EEEEENS5_IJNSA_ILi256EEENSA_ILi64EEESG_EEENS_10tfloat32_tENS5_IJlSC_lEEESI_SJ_NS4_8TiledMMAINS4_8MMA_AtomIJNS4_23SM100_MMA_TF32_2x1SM_SSISI_SI_fLi256ELi64ELNS4_4UMMA5MajorE0ELSO_0ELNSN_7ScaleInE0ELSP_0EEEEEENS4_6LayoutINS5_IJSC_SC_SC_EEENS5_IJNSA_ILi0EEESU_SU_EEEEENS5_IJNS4_10UnderscoreESX_SX_EEEEENS4_18SM100_TMA_2SM_LOADENS4_14ComposedLayoutINS4_7SwizzleILi3ELi4ELi3EEENS4_18smem_ptr_flag_bitsILi32EEENSS_INS5_IJNSA_ILi8EEENSA_ILi32EEEEEENS5_IJS17_SC_EEEEEEEvNS4_8identityES10_S1B_vS1C_EENS_8epilogue10collective18CollectiveEpilogueINS1E_23Sm100TmaWarpSpecializedILi4ELi2ELi16ELb1ELb0EEEJNS5_IJNSA_ILi128EEESG_SG_EEENS5_IJNSS_IS1J_SC_EENSS_INSA_ILi16EEESC_EEEEESI_SJ_SI_SJ_NS1E_6fusion15FusionCallbacksIS1I_NS1P_17LinearCombinationISI_fSI_fLNS_15FloatRoundStyleE2EEES1K_S1O_JEEENS4_5SM1004TMEM4LOAD26SM100_TMEM_LOAD_32dp32b16xENS4_13SM90_TMA_LOADENS11_INS12_ILi2ELi4ELi3EEES15_NSS_INS5_IJS16_S1M_EEENS5_IJS1M_SC_EEEEEEENS4_39AutoVectorizingCopyWithAssumedAlignmentILi128EEENS4_14SM90_TMA_STOREES24_S26_S26_EEEvvEEEEvNT_6ParamsE:
	.zero		2944


//--------------------- SYMBOLS --------------------------

	.type		.nv.reservedSmem.offset0,@object
	.size		.nv.reservedSmem.offset0,0x4
	.type		.nv.reservedSmem.cap,@object
	.size		.nv.reservedSmem.cap,0x4
	.type		__assertfail,@function
